//
// Generated by NVIDIA NVVM Compiler
//
// Compiler Build ID: CL-36424714
// Cuda compilation tools, release 13.0, V13.0.88
// Based on NVVM 20.0.0
//

.version 9.0
.target sm_100
.address_size 64

	// .globl	_Z10PDH_kernelP8atomdescP10hist_entryii

.visible .entry _Z10PDH_kernelP8atomdescP10hist_entryii(
	.param .u64 .ptr .align 1 _Z10PDH_kernelP8atomdescP10hist_entryii_param_0,
	.param .u64 .ptr .align 1 _Z10PDH_kernelP8atomdescP10hist_entryii_param_1,
	.param .u32 _Z10PDH_kernelP8atomdescP10hist_entryii_param_2,
	.param .u32 _Z10PDH_kernelP8atomdescP10hist_entryii_param_3
)
{
	.reg .pred 	%p<4>;
	.reg .b32 	%r<13>;
	.reg .b64 	%rd<12>;
	.reg .b64 	%fd<16>;

	ld.param.u64 	%rd1, [_Z10PDH_kernelP8atomdescP10hist_entryii_param_0];
	ld.param.u64 	%rd2, [_Z10PDH_kernelP8atomdescP10hist_entryii_param_1];
	ld.param.u32 	%r4, [_Z10PDH_kernelP8atomdescP10hist_entryii_param_2];
	ld.param.u32 	%r3, [_Z10PDH_kernelP8atomdescP10hist_entryii_param_3];
	mov.u32 	%r5, %ctaid.x;
	mov.u32 	%r6, %ntid.x;
	mov.u32 	%r7, %tid.x;
	mad.lo.s32 	%r1, %r5, %r6, %r7;
	mov.u32 	%r8, %ctaid.y;
	mov.u32 	%r9, %ntid.y;
	mov.u32 	%r10, %tid.y;
	mad.lo.s32 	%r2, %r8, %r9, %r10;
	min.s32 	%r11, %r2, %r4;
	setp.le.s32 	%p1, %r11, %r1;
	setp.ge.s32 	%p2, %r2, %r4;
	or.pred  	%p3, %p2, %p1;
	@%p3 bra 	$L__BB0_2;
	cvta.to.global.u64 	%rd3, %rd1;
	cvta.to.global.u64 	%rd4, %rd2;
	mul.wide.s32 	%rd5, %r1, 24;
	add.s64 	%rd6, %rd3, %rd5;
	ld.global.f64 	%fd1, [%rd6];
	mul.wide.u32 	%rd7, %r2, 24;
	add.s64 	%rd8, %rd3, %rd7;
	ld.global.f64 	%fd2, [%rd8];
	ld.global.f64 	%fd3, [%rd6+8];
	ld.global.f64 	%fd4, [%rd8+8];
	ld.global.f64 	%fd5, [%rd6+16];
	ld.global.f64 	%fd6, [%rd8+16];
	sub.f64 	%fd7, %fd1, %fd2;
	sub.f64 	%fd8, %fd3, %fd4;
	mul.f64 	%fd9, %fd8, %fd8;
	fma.rn.f64 	%fd10, %fd7, %fd7, %fd9;
	sub.f64 	%fd11, %fd5, %fd6;
	fma.rn.f64 	%fd12, %fd11, %fd11, %fd10;
	sqrt.rn.f64 	%fd13, %fd12;
	cvt.rn.f64.s32 	%fd14, %r3;
	div.rn.f64 	%fd15, %fd13, %fd14;
	cvt.rzi.s32.f64 	%r12, %fd15;
	mul.wide.s32 	%rd9, %r12, 8;
	add.s64 	%rd10, %rd4, %rd9;
	atom.global.add.u64 	%rd11, [%rd10], 1;
$L__BB0_2:
	ret;

}
	// .globl	_Z12PDH_kernelSTP8atomdescP10hist_entryii
.visible .entry _Z12PDH_kernelSTP8atomdescP10hist_entryii(
	.param .u64 .ptr .align 1 _Z12PDH_kernelSTP8atomdescP10hist_entryii_param_0,
	.param .u64 .ptr .align 1 _Z12PDH_kernelSTP8atomdescP10hist_entryii_param_1,
	.param .u32 _Z12PDH_kernelSTP8atomdescP10hist_entryii_param_2,
	.param .u32 _Z12PDH_kernelSTP8atomdescP10hist_entryii_param_3
)
{
	.reg .pred 	%p<5>;
	.reg .b32 	%r<12>;
	.reg .b64 	%rd<16>;
	.reg .b64 	%fd<16>;

	ld.param.u64 	%rd9, [_Z12PDH_kernelSTP8atomdescP10hist_entryii_param_0];
	ld.param.u64 	%rd8, [_Z12PDH_kernelSTP8atomdescP10hist_entryii_param_1];
	ld.param.u32 	%r6, [_Z12PDH_kernelSTP8atomdescP10hist_entryii_param_2];
	ld.param.u32 	%r7, [_Z12PDH_kernelSTP8atomdescP10hist_entryii_param_3];
	cvta.to.global.u64 	%rd1, %rd9;
	mov.u32 	%r11, %tid.x;
	setp.ge.s32 	%p1, %r11, %r6;
	@%p1 bra 	$L__BB1_6;
	cvt.rn.f64.s32 	%fd1, %r7;
	add.s64 	%rd2, %rd1, 40;
	cvta.to.global.u64 	%rd3, %rd8;
$L__BB1_2:
	add.s32 	%r3, %r11, 1;
	setp.ge.s32 	%p2, %r3, %r6;
	@%p2 bra 	$L__BB1_5;
	mul.wide.u32 	%rd10, %r11, 24;
	add.s64 	%rd4, %rd1, %rd10;
	add.s64 	%rd15, %rd2, %rd10;
$L__BB1_4:
	ld.global.f64 	%fd2, [%rd4];
	ld.global.f64 	%fd3, [%rd15+-16];
	ld.global.f64 	%fd4, [%rd4+8];
	ld.global.f64 	%fd5, [%rd15+-8];
	ld.global.f64 	%fd6, [%rd4+16];
	ld.global.f64 	%fd7, [%rd15];
	sub.f64 	%fd8, %fd2, %fd3;
	sub.f64 	%fd9, %fd4, %fd5;
	mul.f64 	%fd10, %fd9, %fd9;
	fma.rn.f64 	%fd11, %fd8, %fd8, %fd10;
	sub.f64 	%fd12, %fd6, %fd7;
	fma.rn.f64 	%fd13, %fd12, %fd12, %fd11;
	sqrt.rn.f64 	%fd14, %fd13;
	div.rn.f64 	%fd15, %fd14, %fd1;
	cvt.rzi.s32.f64 	%r8, %fd15;
	mul.wide.s32 	%rd11, %r8, 8;
	add.s64 	%rd12, %rd3, %rd11;
	ld.global.u64 	%rd13, [%rd12];
	add.s64 	%rd14, %rd13, 1;
	st.global.u64 	[%rd12], %rd14;
	add.s32 	%r5, %r11, 1;
	add.s32 	%r9, %r11, 2;
	add.s64 	%rd15, %rd15, 24;
	setp.lt.s32 	%p3, %r9, %r6;
	mov.u32 	%r11, %r5;
	@%p3 bra 	$L__BB1_4;
$L__BB1_5:
	setp.ne.s32 	%p4, %r3, %r6;
	mov.u32 	%r11, %r3;
	@%p4 bra 	$L__BB1_2;
$L__BB1_6:
	ret;

}


// ===== COMPILED SASS (sm_100) =====

	.target	sm_100

	.elftype	@"ET_EXEC"


//--------------------- .note.nv.tkinfo           --------------------------
	.section	.note.nv.tkinfo,"",@"SHT_NOTE"
	.sectionflags	@"SHF_NOTE_NV_TKINFO"
	.tkinfo
        /*0018*/ 	.word	0x00000002
        /*0030*/ 	.string	""
        /*0030*/ 	.string	"ptxas"
        /*0030*/ 	.string	"Cuda compilation tools, release 13.0, V13.0.88"
        /*0030*/ 	.string	"Build cuda_13.0.r13.0/compiler.36424714_0"
        /*0030*/ 	.string	"-arch sm_100 -m 64 "



//--------------------- .note.nv.cuinfo           --------------------------
	.section	.note.nv.cuinfo,"",@"SHT_NOTE"
	.sectionflags	@"SHF_NOTE_NV_CUINFO"
        /*0018*/ 	.short	0x0002
        /*001a*/ 	.short	0x0064
        /*001c*/ 	.short	0x0082
	.zero		2


//--------------------- .nv.info                  --------------------------
	.section	.nv.info,"",@"SHT_CUDA_INFO"
	.align	4


	//----- nvinfo : EIATTR_REGCOUNT
	.align		4
        /*0000*/ 	.byte	0x04, 0x2f
        /*0002*/ 	.short	(.L_1 - .L_0)
	.align		4
.L_0:
        /*0004*/ 	.word	index@(_Z10PDH_kernelP8atomdescP10hist_entryii)
        /*0008*/ 	.word	0x00000018


	//----- nvinfo : EIATTR_FRAME_SIZE
	.align		4
.L_1:
        /*000c*/ 	.byte	0x04, 0x11
        /*000e*/ 	.short	(.L_3 - .L_2)
	.align		4
.L_2:
        /*0010*/ 	.word	index@($__internal_3_$__cuda_sm20_dsqrt_rn_f64_mediumpath_v1)
        /*0014*/ 	.word	0x00000000


	//----- nvinfo : EIATTR_FRAME_SIZE
	.align		4
.L_3:
        /*0018*/ 	.byte	0x04, 0x11
        /*001a*/ 	.short	(.L_5 - .L_4)
	.align		4
.L_4:
        /*001c*/ 	.word	index@($__internal_2_$__cuda_sm20_div_rn_f64_full)
        /*0020*/ 	.word	0x00000000


	//----- nvinfo : EIATTR_FRAME_SIZE
	.align		4
.L_5:
        /*0024*/ 	.byte	0x04, 0x11
        /*0026*/ 	.short	(.L_7 - .L_6)
	.align		4
.L_6:
        /*0028*/ 	.word	index@(_Z10PDH_kernelP8atomdescP10hist_entryii)
        /*002c*/ 	.word	0x00000000


	//----- nvinfo : EIATTR_REGCOUNT
	.align		4
.L_7:
        /*0030*/ 	.byte	0x04, 0x2f
        /*0032*/ 	.short	(.L_9 - .L_8)
	.align		4
.L_8:
        /*0034*/ 	.word	index@(_Z12PDH_kernelSTP8atomdescP10hist_entryii)
        /*0038*/ 	.word	0x0000001e


	//----- nvinfo : EIATTR_FRAME_SIZE
	.align		4
.L_9:
        /*003c*/ 	.byte	0x04, 0x11
        /*003e*/ 	.short	(.L_11 - .L_10)
	.align		4
.L_10:
        /*0040*/ 	.word	index@($__internal_1_$__cuda_sm20_dsqrt_rn_f64_mediumpath_v1)
        /*0044*/ 	.word	0x00000000


	//----- nvinfo : EIATTR_FRAME_SIZE
	.align		4
.L_11:
        /*0048*/ 	.byte	0x04, 0x11
        /*004a*/ 	.short	(.L_13 - .L_12)
	.align		4
.L_12:
        /*004c*/ 	.word	index@($__internal_0_$__cuda_sm20_div_rn_f64_full)
        /*0050*/ 	.word	0x00000000


	//----- nvinfo : EIATTR_FRAME_SIZE
	.align		4
.L_13:
        /*0054*/ 	.byte	0x04, 0x11
        /*0056*/ 	.short	(.L_15 - .L_14)
	.align		4
.L_14:
        /*0058*/ 	.word	index@(_Z12PDH_kernelSTP8atomdescP10hist_entryii)
        /*005c*/ 	.word	0x00000000


	//----- nvinfo : EIATTR_MIN_STACK_SIZE
	.align		4
.L_15:
        /*0060*/ 	.byte	0x04, 0x12
        /*0062*/ 	.short	(.L_17 - .L_16)
	.align		4
.L_16:
        /*0064*/ 	.word	index@(_Z12PDH_kernelSTP8atomdescP10hist_entryii)
        /*0068*/ 	.word	0x00000000


	//----- nvinfo : EIATTR_MIN_STACK_SIZE
	.align		4
.L_17:
        /*006c*/ 	.byte	0x04, 0x12
        /*006e*/ 	.short	(.L_19 - .L_18)
	.align		4
.L_18:
        /*0070*/ 	.word	index@(_Z10PDH_kernelP8atomdescP10hist_entryii)
        /*0074*/ 	.word	0x00000000
.L_19:


//--------------------- .nv.compat                --------------------------
	.section	.nv.compat,"",@"SHT_CUDA_COMPAT_INFO"
	.align	4
        /*0000*/ 	.byte	0x02, 0x09, 0x00, 0x00, 0x02, 0x02, 0x01, 0x00, 0x02, 0x05, 0x05, 0x00, 0x03, 0x07, 0x01, 0x01
        /*0010*/ 	.byte	0x02, 0x03, 0x00, 0x00, 0x02, 0x06, 0x01, 0x00, 0x04, 0x0b, 0x08, 0x00, 0x01, 0x00, 0x00, 0x00
        /*0020*/ 	.byte	0x00, 0x00, 0x00, 0x00


//--------------------- .nv.info._Z12PDH_kernelSTP8atomdescP10hist_entryii --------------------------
	.section	.nv.info._Z12PDH_kernelSTP8atomdescP10hist_entryii,"",@"SHT_CUDA_INFO"
	.sectionflags	@""
	.align	4


	//----- nvinfo : EIATTR_CUDA_API_VERSION
	.align		4
        /*0000*/ 	.byte	0x04, 0x37
        /*0002*/ 	.short	(.L_21 - .L_20)
.L_20:
        /*0004*/ 	.word	0x00000082


	//----- nvinfo : EIATTR_KPARAM_INFO
	.align		4
.L_21:
        /*0008*/ 	.byte	0x04, 0x17
        /*000a*/ 	.short	(.L_23 - .L_22)
.L_22:
        /*000c*/ 	.word	0x00000000
        /*0010*/ 	.short	0x0003
        /*0012*/ 	.short	0x0014
        /*0014*/ 	.byte	0x00, 0xf0, 0x11, 0x00


	//----- nvinfo : EIATTR_KPARAM_INFO
	.align		4
.L_23:
        /*0018*/ 	.byte	0x04, 0x17
        /*001a*/ 	.short	(.L_25 - .L_24)
.L_24:
        /*001c*/ 	.word	0x00000000
        /*0020*/ 	.short	0x0002
        /*0022*/ 	.short	0x0010
        /*0024*/ 	.byte	0x00, 0xf0, 0x11, 0x00


	//----- nvinfo : EIATTR_KPARAM_INFO
	.align		4
.L_25:
        /*0028*/ 	.byte	0x04, 0x17
        /*002a*/ 	.short	(.L_27 - .L_26)
.L_26:
        /*002c*/ 	.word	0x00000000
        /*0030*/ 	.short	0x0001
        /*0032*/ 	.short	0x0008
        /*0034*/ 	.byte	0x00, 0xf5, 0x21, 0x00


	//----- nvinfo : EIATTR_KPARAM_INFO
	.align		4
.L_27:
        /*0038*/ 	.byte	0x04, 0x17
        /*003a*/ 	.short	(.L_29 - .L_28)
.L_28:
        /*003c*/ 	.word	0x00000000
        /*0040*/ 	.short	0x0000
        /*0042*/ 	.short	0x0000
        /*0044*/ 	.byte	0x00, 0xf5, 0x21, 0x00


	//----- nvinfo : EIATTR_SPARSE_MMA_MASK
	.align		4
.L_29:
        /*0048*/ 	.byte	0x03, 0x50
        /*004a*/ 	.short	0x0000


	//----- nvinfo : EIATTR_MAXREG_COUNT
	.align		4
        /*004c*/ 	.byte	0x03, 0x1b
        /*004e*/ 	.short	0x00ff


	//----- nvinfo : EIATTR_MERCURY_ISA_VERSION
	.align		4
        /*0050*/ 	.byte	0x03, 0x5f
        /*0052*/ 	.short	0x0101


	//----- nvinfo : EIATTR_VRC_CTA_INIT_COUNT
	.align		4
        /*0054*/ 	.byte	0x02, 0x4a
	.zero		1
	.zero		1


	//----- nvinfo : EIATTR_EXIT_INSTR_OFFSETS
	.align		4
        /*0058*/ 	.byte	0x04, 0x1c
        /*005a*/ 	.short	(.L_31 - .L_30)


	//   ....[0]....
.L_30:
        /*005c*/ 	.word	0x00000040


	//   ....[1]....
        /*0060*/ 	.word	0x00000610


	//----- nvinfo : EIATTR_CRS_STACK_SIZE
	.align		4
.L_31:
        /*0064*/ 	.byte	0x04, 0x1e
        /*0066*/ 	.short	(.L_33 - .L_32)
.L_32:
        /*0068*/ 	.word	0x00000000


	//----- nvinfo : EIATTR_CBANK_PARAM_SIZE
	.align		4
.L_33:
        /*006c*/ 	.byte	0x03, 0x19
        /*006e*/ 	.short	0x0018


	//----- nvinfo : EIATTR_PARAM_CBANK
	.align		4
        /*0070*/ 	.byte	0x04, 0x0a
        /*0072*/ 	.short	(.L_35 - .L_34)
	.align		4
.L_34:
        /*0074*/ 	.word	index@(.nv.constant0._Z12PDH_kernelSTP8atomdescP10hist_entryii)
        /*0078*/ 	.short	0x0380
        /*007a*/ 	.short	0x0018


	//----- nvinfo : EIATTR_SW_WAR
	.align		4
.L_35:
        /*007c*/ 	.byte	0x04, 0x36
        /*007e*/ 	.short	(.L_37 - .L_36)
.L_36:
        /*0080*/ 	.word	0x00000008
.L_37:


//--------------------- .nv.info._Z10PDH_kernelP8atomdescP10hist_entryii --------------------------
	.section	.nv.info._Z10PDH_kernelP8atomdescP10hist_entryii,"",@"SHT_CUDA_INFO"
	.sectionflags	@""
	.align	4


	//----- nvinfo : EIATTR_CUDA_API_VERSION
	.align		4
        /*0000*/ 	.byte	0x04, 0x37
        /*0002*/ 	.short	(.L_39 - .L_38)
.L_38:
        /*0004*/ 	.word	0x00000082


	//----- nvinfo : EIATTR_KPARAM_INFO
	.align		4
.L_39:
        /*0008*/ 	.byte	0x04, 0x17
        /*000a*/ 	.short	(.L_41 - .L_40)
.L_40:
        /*000c*/ 	.word	0x00000000
        /*0010*/ 	.short	0x0003
        /*0012*/ 	.short	0x0014
        /*0014*/ 	.byte	0x00, 0xf0, 0x11, 0x00


	//----- nvinfo : EIATTR_KPARAM_INFO
	.align		4
.L_41:
        /*0018*/ 	.byte	0x04, 0x17
        /*001a*/ 	.short	(.L_43 - .L_42)
.L_42:
        /*001c*/ 	.word	0x00000000
        /*0020*/ 	.short	0x0002
        /*0022*/ 	.short	0x0010
        /*0024*/ 	.byte	0x00, 0xf0, 0x11, 0x00


	//----- nvinfo : EIATTR_KPARAM_INFO
	.align		4
.L_43:
        /*0028*/ 	.byte	0x04, 0x17
        /*002a*/ 	.short	(.L_45 - .L_44)
.L_44:
        /*002c*/ 	.word	0x00000000
        /*0030*/ 	.short	0x0001
        /*0032*/ 	.short	0x0008
        /*0034*/ 	.byte	0x00, 0xf5, 0x21, 0x00


	//----- nvinfo : EIATTR_KPARAM_INFO
	.align		4
.L_45:
        /*0038*/ 	.byte	0x04, 0x17
        /*003a*/ 	.short	(.L_47 - .L_46)
.L_46:
        /*003c*/ 	.word	0x00000000
        /*0040*/ 	.short	0x0000
        /*0042*/ 	.short	0x0000
        /*0044*/ 	.byte	0x00, 0xf5, 0x21, 0x00


	//----- nvinfo : EIATTR_SPARSE_MMA_MASK
	.align		4
.L_47:
        /*0048*/ 	.byte	0x03, 0x50
        /*004a*/ 	.short	0x0000


	//----- nvinfo : EIATTR_MAXREG_COUNT
	.align		4
        /*004c*/ 	.byte	0x03, 0x1b
        /*004e*/ 	.short	0x00ff


	//----- nvinfo : EIATTR_MERCURY_ISA_VERSION
	.align		4
        /*0050*/ 	.byte	0x03, 0x5f
        /*0052*/ 	.short	0x0101


	//----- nvinfo : EIATTR_VRC_CTA_INIT_COUNT
	.align		4
        /*0054*/ 	.byte	0x02, 0x4a
	.zero		1
	.zero		1


	//----- nvinfo : EIATTR_EXIT_INSTR_OFFSETS
	.align		4
        /*0058*/ 	.byte	0x04, 0x1c
        /*005a*/ 	.short	(.L_49 - .L_48)


	//   ....[0]....
.L_48:
        /*005c*/ 	.word	0x000000d0


	//   ....[1]....
        /*0060*/ 	.word	0x000004e0


	//----- nvinfo : EIATTR_CRS_STACK_SIZE
	.align		4
.L_49:
        /*0064*/ 	.byte	0x04, 0x1e
        /*0066*/ 	.short	(.L_51 - .L_50)
.L_50:
        /*0068*/ 	.word	0x00000000


	//----- nvinfo : EIATTR_CBANK_PARAM_SIZE
	.align		4
.L_51:
        /*006c*/ 	.byte	0x03, 0x19
        /*006e*/ 	.short	0x0018


	//----- nvinfo : EIATTR_PARAM_CBANK
	.align		4
        /*0070*/ 	.byte	0x04, 0x0a
        /*0072*/ 	.short	(.L_53 - .L_52)
	.align		4
.L_52:
        /*0074*/ 	.word	index@(.nv.constant0._Z10PDH_kernelP8atomdescP10hist_entryii)
        /*0078*/ 	.short	0x0380
        /*007a*/ 	.short	0x0018


	//----- nvinfo : EIATTR_SW_WAR
	.align		4
.L_53:
        /*007c*/ 	.byte	0x04, 0x36
        /*007e*/ 	.short	(.L_55 - .L_54)
.L_54:
        /*0080*/ 	.word	0x00000008
.L_55:


//--------------------- .nv.callgraph             --------------------------
	.section	.nv.callgraph,"",@"SHT_CUDA_CALLGRAPH"
	.align	4
	.sectionentsize	8
	.align		4
        /*0000*/ 	.word	0x00000000
	.align		4
        /*0004*/ 	.word	0xffffffff
	.align		4
        /*0008*/ 	.word	0x00000000
	.align		4
        /*000c*/ 	.word	0xfffffffe
	.align		4
        /*0010*/ 	.word	0x00000000
	.align		4
        /*0014*/ 	.word	0xfffffffd
	.align		4
        /*0018*/ 	.word	0x00000000
	.align		4
        /*001c*/ 	.word	0xfffffffc


//--------------------- .text._Z12PDH_kernelSTP8atomdescP10hist_entryii --------------------------
	.section	.text._Z12PDH_kernelSTP8atomdescP10hist_entryii,"ax",@progbits
	.align	128
        .global         _Z12PDH_kernelSTP8atomdescP10hist_entryii
        .type           _Z12PDH_kernelSTP8atomdescP10hist_entryii,@function
        .size           _Z12PDH_kernelSTP8atomdescP10hist_entryii,(.L_x_33 - _Z12PDH_kernelSTP8atomdescP10hist_entryii)
        .other          _Z12PDH_kernelSTP8atomdescP10hist_entryii,@"STO_CUDA_ENTRY STV_DEFAULT"
_Z12PDH_kernelSTP8atomdescP10hist_entryii:
.text._Z12PDH_kernelSTP8atomdescP10hist_entryii:
[----:B------:R-:W-:Y:S01]  /*0000*/  LDC R1, c[0x0][0x37c] ;  /* 0x0000df00ff017b82 */ /* 0x000fe20000000800 */
[----:B------:R-:W0:Y:S01]  /*0010*/  S2R R2, SR_TID.X ;  /* 0x0000000000027919 */ /* 0x000e220000002100 */
[----:B------:R-:W0:Y:S02]  /*0020*/  LDCU UR4, c[0x0][0x390] ;  /* 0x00007200ff0477ac */ /* 0x000e240008000800 */
[----:B0-----:R-:W-:-:S13]  /*0030*/  ISETP.GE.AND P0, PT, R2, UR4, PT ;  /* 0x0000000402007c0c */ /* 0x001fda000bf06270 */
[----:B------:R-:W-:Y:S05]  /*0040*/  @P0 EXIT ;  /* 0x000000000000094d */ /* 0x000fea0003800000 */
[----:B------:R-:W0:Y:S01]  /*0050*/  LDCU UR8, c[0x0][0x394] ;  /* 0x00007280ff0877ac */ /* 0x000e220008000800 */
[----:B------:R-:W1:Y:S01]  /*0060*/  LDCU.64 UR4, c[0x0][0x380] ;  /* 0x00007000ff0477ac */ /* 0x000e620008000a00 */
[----:B------:R-:W2:Y:S01]  /*0070*/  LDCU.64 UR6, c[0x0][0x358] ;  /* 0x00006b00ff0677ac */ /* 0x000ea20008000a00 */
[----:B------:R-:W3:Y:S01]  /*0080*/  LDCU UR9, c[0x0][0x390] ;  /* 0x00007200ff0977ac */ /* 0x000ee20008000800 */
[----:B0-----:R-:W0:Y:S01]  /*0090*/  I2F.F64 R24, UR8 ;  /* 0x0000000800187d12 */ /* 0x001e220008201c00 */
[----:B-1----:R-:W-:-:S04]  /*00a0*/  UIADD3 UR4, UP0, UPT, UR4, 0x28, URZ ;  /* 0x0000002804047890 */ /* 0x002fc8000ff1e0ff */
[----:B--23--:R-:W-:-:S12]  /*00b0*/  UIADD3.X UR5, UPT, UPT, URZ, UR5, URZ, UP0, !UPT ;  /* 0x00000005ff057290 */ /* 0x00cfd800087fe4ff */
.L_x_7:
[----:B-1----:R-:W1:Y:S01]  /*00c0*/  LDCU UR8, c[0x0][0x390] ;  /* 0x00007200ff0877ac */ /* 0x002e620008000800 */
[----:B------:R-:W-:Y:S01]  /*00d0*/  VIADD R3, R2, 0x1 ;  /* 0x0000000102037836 */ /* 0x000fe20000000000 */
[----:B------:R-:W-:Y:S01]  /*00e0*/  BSSY.RECONVERGENT B0, `(.L_x_0) ;  /* 0x000004f000007945 */ /* 0x000fe20003800200 */
[----:B-1----:R-:W-:-:S05]  /*00f0*/  IMAD.U32 R16, RZ, RZ, UR8 ;  /* 0x00000008ff107e24 */ /* 0x002fca000f8e00ff */
[----:B------:R-:W-:-:S13]  /*0100*/  ISETP.GE.AND P0, PT, R3, R16, PT ;  /* 0x000000100300720c */ /* 0x000fda0003f06270 */
[----:B------:R-:W-:Y:S05]  /*0110*/  @P0 BRA `(.L_x_1) ;  /* 0x00000004002c0947 */ /* 0x000fea0003800000 */
[----:B------:R-:W1:Y:S01]  /*0120*/  LDC.64 R8, c[0x0][0x380] ;  /* 0x0000e000ff087b82 */ /* 0x000e620000000a00 */
[----:B------:R-:W-:Y:S02]  /*0130*/  IMAD.U32 R4, RZ, RZ, UR4 ;  /* 0x00000004ff047e24 */ /* 0x000fe4000f8e00ff */
[----:B------:R-:W-:Y:S02]  /*0140*/  IMAD.U32 R5, RZ, RZ, UR5 ;  /* 0x00000005ff057e24 */ /* 0x000fe4000f8e00ff */
[----:B------:R-:W-:-:S03]  /*0150*/  IMAD.WIDE.U32 R4, R2, 0x18, R4 ;  /* 0x0000001802047825 */ /* 0x000fc600078e0004 */
[----:B------:R-:W2:Y:S01]  /*0160*/  LDC.64 R6, c[0x0][0x388] ;  /* 0x0000e200ff067b82 */ /* 0x000ea20000000a00 */
[----:B------:R-:W-:Y:S02]  /*0170*/  IMAD.MOV.U32 R10, RZ, RZ, R4 ;  /* 0x000000ffff0a7224 */ /* 0x000fe400078e0004 */
[----:B------:R-:W-:Y:S02]  /*0180*/  IMAD.MOV.U32 R11, RZ, RZ, R5 ;  /* 0x000000ffff0b7224 */ /* 0x000fe400078e0005 */
[----:B-1----:R-:W-:-:S07]  /*0190*/  IMAD.WIDE.U32 R8, R2, 0x18, R8 ;  /* 0x0000001802087825 */ /* 0x002fce00078e0008 */
.L_x_6:
[----:B------:R-:W3:Y:S04]  /*01a0*/  LDG.E.64 R18, desc[UR6][R8.64+0x8] ;  /* 0x0000080608127981 */ /* 0x000ee8000c1e1b00 */
[----:B------:R-:W3:Y:S04]  /*01b0*/  LDG.E.64 R20, desc[UR6][R10.64+-0x8] ;  /* 0xfffff8060a147981 */ /* 0x000ee8000c1e1b00 */
[----:B-1----:R-:W4:Y:S04]  /*01c0*/  LDG.E.64 R14, desc[UR6][R8.64] ;  /* 0x00000006080e7981 */ /* 0x002f28000c1e1b00 */
[----:B------:R-:W4:Y:S04]  /*01d0*/  LDG.E.64 R16, desc[UR6][R10.64+-0x10] ;  /* 0xfffff0060a107981 */ /* 0x000f28000c1e1b00 */
[----:B------:R-:W5:Y:S04]  /*01e0*/  LDG.E.64 R4, desc[UR6][R8.64+0x10] ;  /* 0x0000100608047981 */ /* 0x000f68000c1e1b00 */
[----:B------:R-:W5:Y:S01]  /*01f0*/  LDG.E.64 R12, desc[UR6][R10.64] ;  /* 0x000000060a0c7981 */ /* 0x000f62000c1e1b00 */
[----:B------:R-:W-:Y:S01]  /*0200*/  BSSY.RECONVERGENT B1, `(.L_x_2) ;  /* 0x0000019000017945 */ /* 0x000fe20003800200 */
[----:B---3--:R-:W-:-:S02]  /*0210*/  DADD R18, R18, -R20 ;  /* 0x0000000012127229 */ /* 0x008fc40000000814 */
[----:B----4-:R-:W-:-:S06]  /*0220*/  DADD R14, R14, -R16 ;  /* 0x000000000e0e7229 */ /* 0x010fcc0000000810 */
[----:B------:R-:W-:Y:S01]  /*0230*/  DMUL R18, R18, R18 ;  /* 0x0000001212127228 */ /* 0x000fe20000000000 */
[----:B------:R-:W-:Y:S02]  /*0240*/  IMAD.MOV.U32 R16, RZ, RZ, 0x0 ;  /* 0x00000000ff107424 */ /* 0x000fe400078e00ff */
[----:B------:R-:W-:Y:S01]  /*0250*/  IMAD.MOV.U32 R17, RZ, RZ, 0x3fd80000 ;  /* 0x3fd80000ff117424 */ /* 0x000fe200078e00ff */
[----:B-----5:R-:W-:-:S04]  /*0260*/  DADD R12, R4, -R12 ;  /* 0x00000000040c7229 */ /* 0x020fc8000000080c */
[----:B------:R-:W-:-:S08]  /*0270*/  DFMA R4, R14, R14, R18 ;  /* 0x0000000e0e04722b */ /* 0x000fd00000000012 */
[----:B------:R-:W-:-:S06]  /*0280*/  DFMA R4, R12, R12, R4 ;  /* 0x0000000c0c04722b */ /* 0x000fcc0000000004 */
[----:B------:R-:W1:Y:S04]  /*0290*/  MUFU.RSQ64H R13, R5 ;  /* 0x00000005000d7308 */ /* 0x000e680000001c00 */
[----:B------:R-:W-:-:S05]  /*02a0*/  VIADD R12, R5, 0xfcb00000 ;  /* 0xfcb00000050c7836 */ /* 0x000fca0000000000 */
[----:B------:R-:W-:Y:S01]  /*02b0*/  ISETP.GE.U32.AND P0, PT, R12, 0x7ca00000, PT ;  /* 0x7ca000000c00780c */ /* 0x000fe20003f06070 */
[----:B-1----:R-:W-:-:S08]  /*02c0*/  DMUL R14, R12, R12 ;  /* 0x0000000c0c0e7228 */ /* 0x002fd00000000000 */
[----:B------:R-:W-:-:S08]  /*02d0*/  DFMA R14, R4, -R14, 1 ;  /* 0x3ff00000040e742b */ /* 0x000fd0000000080e */
[----:B------:R-:W-:Y:S02]  /*02e0*/  DFMA R16, R14, R16, 0.5 ;  /* 0x3fe000000e10742b */ /* 0x000fe40000000010 */
[----:B------:R-:W-:-:S08]  /*02f0*/  DMUL R14, R12, R14 ;  /* 0x0000000e0c0e7228 */ /* 0x000fd00000000000 */
[----:B------:R-:W-:-:S08]  /*0300*/  DFMA R22, R16, R14, R12 ;  /* 0x0000000e1016722b */ /* 0x000fd0000000000c */
[----:B------:R-:W-:Y:S02]  /*0310*/  DMUL R16, R4, R22 ;  /* 0x0000001604107228 */ /* 0x000fe40000000000 */
[----:B------:R-:W-:Y:S01]  /*0320*/  VIADD R21, R23, 0xfff00000 ;  /* 0xfff0000017157836 */ /* 0x000fe20000000000 */
[----:B------:R-:W-:-:S05]  /*0330*/  MOV R20, R22 ;  /* 0x0000001600147202 */ /* 0x000fca0000000f00 */
[----:B------:R-:W-:-:S08]  /*0340*/  DFMA R18, R16, -R16, R4 ;  /* 0x800000101012722b */ /* 0x000fd00000000004 */
[----:B------:R-:W-:Y:S01]  /*0350*/  DFMA R14, R18, R20, R16 ;  /* 0x00000014120e722b */ /* 0x000fe20000000010 */
[----:B------:R-:W-:Y:S10]  /*0360*/  @!P0 BRA `(.L_x_3) ;  /* 0x0000000000088947 */ /* 0x000ff40003800000 */
[----:B------:R-:W-:-:S07]  /*0370*/  MOV R0, 0x390 ;  /* 0x0000039000007802 */ /* 0x000fce0000000f00 */
[----:B0-2---:R-:W-:Y:S05]  /*0380*/  CALL.REL.NOINC `($__internal_1_$__cuda_sm20_dsqrt_rn_f64_mediumpath_v1) ;  /* 0x0000000800187944 */ /* 0x005fea0003c00000 */
.L_x_3:
[----:B------:R-:W-:Y:S05]  /*0390*/  BSYNC.RECONVERGENT B1 ;  /* 0x0000000000017941 */ /* 0x000fea0003800200 */
.L_x_2:
[----:B0-----:R-:W0:Y:S01]  /*03a0*/  MUFU.RCP64H R5, R25 ;  /* 0x0000001900057308 */ /* 0x001e220000001800 */
[----:B------:R-:W-:Y:S01]  /*03b0*/  IMAD.MOV.U32 R4, RZ, RZ, 0x1 ;  /* 0x00000001ff047424 */ /* 0x000fe200078e00ff */
[----:B------:R-:W-:Y:S01]  /*03c0*/  FSETP.GEU.AND P1, PT, |R15|, 6.5827683646048100446e-37, PT ;  /* 0x036000000f00780b */ /* 0x000fe20003f2e200 */
[----:B------:R-:W-:Y:S04]  /*03d0*/  BSSY.RECONVERGENT B1, `(.L_x_4) ;  /* 0x0000012000017945 */ /* 0x000fe80003800200 */
[----:B0-----:R-:W-:-:S08]  /*03e0*/  DFMA R12, -R24, R4, 1 ;  /* 0x3ff00000180c742b */ /* 0x001fd00000000104 */
[----:B------:R-:W-:-:S08]  /*03f0*/  DFMA R12, R12, R12, R12 ;  /* 0x0000000c0c0c722b */ /* 0x000fd0000000000c */
[----:B------:R-:W-:-:S08]  /*0400*/  DFMA R12, R4, R12, R4 ;  /* 0x0000000c040c722b */ /* 0x000fd00000000004 */
[----:B------:R-:W-:-:S08]  /*0410*/  DFMA R4, -R24, R12, 1 ;  /* 0x3ff000001804742b */ /* 0x000fd0000000010c */
[----:B------:R-:W-:-:S08]  /*0420*/  DFMA R4, R12, R4, R12 ;  /* 0x000000040c04722b */ /* 0x000fd0000000000c */
[----:B------:R-:W-:-:S08]  /*0430*/  DMUL R12, R4, R14 ;  /* 0x0000000e040c7228 */ /* 0x000fd00000000000 */
[----:B------:R-:W-:-:S08]  /*0440*/  DFMA R16, -R24, R12, R14 ;  /* 0x0000000c1810722b */ /* 0x000fd0000000010e */
[----:B------:R-:W-:-:S10]  /*0450*/  DFMA R4, R4, R16, R12 ;  /* 0x000000100404722b */ /* 0x000fd4000000000c */
[----:B------:R-:W-:-:S05]  /*0460*/  FFMA R0, RZ, R25, R5 ;  /* 0x00000019ff007223 */ /* 0x000fca0000000005 */
[----:B------:R-:W-:-:S13]  /*0470*/  FSETP.GT.AND P0, PT, |R0|, 1.469367938527859385e-39, PT ;  /* 0x001000000000780b */ /* 0x000fda0003f04200 */
[----:B------:R-:W-:Y:S05]  /*0480*/  @P0 BRA P1, `(.L_x_5) ;  /* 0x0000000000180947 */ /* 0x000fea0000800000 */
[----:B------:R-:W-:Y:S01]  /*0490*/  IMAD.MOV.U32 R12, RZ, RZ, R14 ;  /* 0x000000ffff0c7224 */ /* 0x000fe200078e000e */
[----:B------:R-:W-:Y:S01]  /*04a0*/  MOV R0, 0x4d0 ;  /* 0x000004d000007802 */ /* 0x000fe20000000f00 */
[----:B------:R-:W-:-:S07]  /*04b0*/  IMAD.MOV.U32 R13, RZ, RZ, R15 ;  /* 0x000000ffff0d7224 */ /* 0x000fce00078e000f */
[----:B--2---:R-:W-:Y:S05]  /*04c0*/  CALL.REL.NOINC `($__internal_0_$__cuda_sm20_div_rn_f64_full) ;  /* 0x0000000000547944 */ /* 0x004fea0003c00000 */
[----:B------:R-:W-:Y:S02]  /*04d0*/  IMAD.MOV.U32 R4, RZ, RZ, R12 ;  /* 0x000000ffff047224 */ /* 0x000fe400078e000c */
[----:B------:R-:W-:-:S07]  /*04e0*/  IMAD.MOV.U32 R5, RZ, RZ, R13 ;  /* 0x000000ffff057224 */ /* 0x000fce00078e000d */
.L_x_5:
[----:B------:R-:W-:Y:S05]  /*04f0*/  BSYNC.RECONVERGENT B1 ;  /* 0x0000000000017941 */ /* 0x000fea0003800200 */
.L_x_4:
[----:B------:R-:W2:Y:S02]  /*0500*/  F2I.F64.TRUNC R13, R4 ;  /* 0x00000004000d7311 */ /* 0x000ea4000030d100 */
[----:B--2---:R-:W-:-:S05]  /*0510*/  IMAD.WIDE R12, R13, 0x8, R6 ;  /* 0x000000080d0c7825 */ /* 0x004fca00078e0206 */
[----:B------:R-:W2:Y:S01]  /*0520*/  LDG.E.64 R14, desc[UR6][R12.64] ;  /* 0x000000060c0e7981 */ /* 0x000ea2000c1e1b00 */
[----:B------:R-:W-:Y:S01]  /*0530*/  VIADD R0, R2, 0x2 ;  /* 0x0000000202007836 */ /* 0x000fe20000000000 */
[----:B------:R-:W-:Y:S01]  /*0540*/  IADD3 R10, P1, PT, R10, 0x18, RZ ;  /* 0x000000180a0a7810 */ /* 0x000fe20007f3e0ff */
[----:B------:R-:W-:Y:S01]  /*0550*/  IMAD.U32 R16, RZ, RZ, UR9 ;  /* 0x00000009ff107e24 */ /* 0x000fe2000f8e00ff */
[----:B------:R-:W-:-:S03]  /*0560*/  IADD3 R2, PT, PT, R2, 0x1, RZ ;  /* 0x0000000102027810 */ /* 0x000fc60007ffe0ff */
[----:B------:R-:W-:Y:S01]  /*0570*/  IMAD.X R11, RZ, RZ, R11, P1 ;  /* 0x000000ffff0b7224 */ /* 0x000fe200008e060b */
[----:B--2---:R-:W-:-:S05]  /*0580*/  IADD3 R14, P0, PT, R14, 0x1, RZ ;  /* 0x000000010e0e7810 */ /* 0x004fca0007f1e0ff */
[----:B------:R-:W-:Y:S01]  /*0590*/  IMAD.X R15, RZ, RZ, R15, P0 ;  /* 0x000000ffff0f7224 */ /* 0x000fe200000e060f */
[----:B------:R-:W-:-:S04]  /*05a0*/  ISETP.GE.AND P0, PT, R0, R16, PT ;  /* 0x000000100000720c */ /* 0x000fc80003f06270 */
[----:B------:R1:W-:Y:S09]  /*05b0*/  STG.E.64 desc[UR6][R12.64], R14 ;  /* 0x0000000e0c007986 */ /* 0x0003f2000c101b06 */
[----:B------:R-:W-:Y:S05]  /*05c0*/  @!P0 BRA `(.L_x_6) ;  /* 0xfffffff800f48947 */ /* 0x000fea000383ffff */
.L_x_1:
[----:B------:R-:W-:Y:S05]  /*05d0*/  BSYNC.RECONVERGENT B0 ;  /* 0x0000000000007941 */ /* 0x000fea0003800200 */
.L_x_0:
[----:B------:R-:W-:Y:S01]  /*05e0*/  ISETP.NE.AND P0, PT, R3, R16, PT ;  /* 0x000000100300720c */ /* 0x000fe20003f05270 */
[----:B------:R-:W-:-:S12]  /*05f0*/  IMAD.MOV.U32 R2, RZ, RZ, R3 ;  /* 0x000000ffff027224 */ /* 0x000fd800078e0003 */
[----:B------:R-:W-:Y:S05]  /*0600*/  @P0 BRA `(.L_x_7) ;  /* 0xfffffff800ac0947 */ /* 0x000fea000383ffff */
[----:B------:R-:W-:Y:S05]  /*0610*/  EXIT ;  /* 0x000000000000794d */ /* 0x000fea0003800000 */
        .weak           $__internal_0_$__cuda_sm20_div_rn_f64_full
        .type           $__internal_0_$__cuda_sm20_div_rn_f64_full,@function
        .size           $__internal_0_$__cuda_sm20_div_rn_f64_full,($__internal_1_$__cuda_sm20_dsqrt_rn_f64_mediumpath_v1 - $__internal_0_$__cuda_sm20_div_rn_f64_full)
$__internal_0_$__cuda_sm20_div_rn_f64_full:
[----:B------:R-:W-:Y:S01]  /*0620*/  FSETP.GEU.AND P2, PT, |R13|, 1.469367938527859385e-39, PT ;  /* 0x001000000d00780b */ /* 0x000fe20003f4e200 */
[----:B------:R-:W-:Y:S01]  /*0630*/  IMAD.MOV.U32 R16, RZ, RZ, R12 ;  /* 0x000000ffff107224 */ /* 0x000fe200078e000c */
[C---:B------:R-:W-:Y:S01]  /*0640*/  FSETP.GEU.AND P0, PT, |R25|.reuse, 1.469367938527859385e-39, PT ;  /* 0x001000001900780b */ /* 0x040fe20003f0e200 */
[----:B------:R-:W-:Y:S01]  /*0650*/  IMAD.MOV.U32 R18, RZ, RZ, 0x1 ;  /* 0x00000001ff127424 */ /* 0x000fe200078e00ff */
[----:B------:R-:W-:Y:S01]  /*0660*/  LOP3.LUT R14, R25, 0x800fffff, RZ, 0xc0, !PT ;  /* 0x800fffff190e7812 */ /* 0x000fe200078ec0ff */
[----:B------:R-:W-:Y:S01]  /*0670*/  BSSY.RECONVERGENT B2, `(.L_x_8) ;  /* 0x0000052000027945 */ /* 0x000fe20003800200 */
[----:B------:R-:W-:Y:S02]  /*0680*/  LOP3.LUT R4, R13, 0x7ff00000, RZ, 0xc0, !PT ;  /* 0x7ff000000d047812 */ /* 0x000fe400078ec0ff */
[----:B------:R-:W-:Y:S01]  /*0690*/  LOP3.LUT R15, R14, 0x3ff00000, RZ, 0xfc, !PT ;  /* 0x3ff000000e0f7812 */ /* 0x000fe200078efcff */
[----:B------:R-:W-:Y:S01]  /*06a0*/  IMAD.MOV.U32 R14, RZ, RZ, R24 ;  /* 0x000000ffff0e7224 */ /* 0x000fe200078e0018 */
[----:B------:R-:W-:-:S03]  /*06b0*/  LOP3.LUT R27, R25, 0x7ff00000, RZ, 0xc0, !PT ;  /* 0x7ff00000191b7812 */ /* 0x000fc600078ec0ff */
[----:B------:R-:W-:Y:S01]  /*06c0*/  @!P2 LOP3.LUT R5, R25, 0x7ff00000, RZ, 0xc0, !PT ;  /* 0x7ff000001905a812 */ /* 0x000fe200078ec0ff */
[----:B------:R-:W-:Y:S01]  /*06d0*/  @!P2 IMAD.MOV.U32 R20, RZ, RZ, RZ ;  /* 0x000000ffff14a224 */ /* 0x000fe200078e00ff */
[----:B------:R-:W-:Y:S01]  /*06e0*/  @!P0 DMUL R14, R24, 8.98846567431157953865e+307 ;  /* 0x7fe00000180e8828 */ /* 0x000fe20000000000 */
[C---:B------:R-:W-:Y:S02]  /*06f0*/  ISETP.GE.U32.AND P1, PT, R4.reuse, R27, PT ;  /* 0x0000001b0400720c */ /* 0x040fe40003f26070 */
[----:B------:R-:W-:Y:S01]  /*0700*/  @!P2 ISETP.GE.U32.AND P3, PT, R4, R5, PT ;  /* 0x000000050400a20c */ /* 0x000fe20003f66070 */
[----:B------:R-:W-:Y:S02]  /*0710*/  IMAD.MOV.U32 R5, RZ, RZ, 0x1ca00000 ;  /* 0x1ca00000ff057424 */ /* 0x000fe400078e00ff */
[----:B------:R-:W0:Y:S03]  /*0720*/  MUFU.RCP64H R19, R15 ;  /* 0x0000000f00137308 */ /* 0x000e260000001800 */
[----:B------:R-:W-:-:S02]  /*0730*/  @!P2 SEL R21, R5, 0x63400000, !P3 ;  /* 0x634000000515a807 */ /* 0x000fc40005800000 */
[----:B------:R-:W-:Y:S02]  /*0740*/  SEL R17, R5, 0x63400000, !P1 ;  /* 0x6340000005117807 */ /* 0x000fe40004800000 */
[--C-:B------:R-:W-:Y:S02]  /*0750*/  @!P2 LOP3.LUT R21, R21, 0x80000000, R13.reuse, 0xf8, !PT ;  /* 0x800000001515a812 */ /* 0x100fe400078ef80d */
[----:B------:R-:W-:Y:S02]  /*0760*/  LOP3.LUT R17, R17, 0x800fffff, R13, 0xf8, !PT ;  /* 0x800fffff11117812 */ /* 0x000fe400078ef80d */
[----:B------:R-:W-:Y:S02]  /*0770*/  @!P2 LOP3.LUT R21, R21, 0x100000, RZ, 0xfc, !PT ;  /* 0x001000001515a812 */ /* 0x000fe400078efcff */
[----:B------:R-:W-:-:S04]  /*0780*/  @!P0 LOP3.LUT R27, R15, 0x7ff00000, RZ, 0xc0, !PT ;  /* 0x7ff000000f1b8812 */ /* 0x000fc800078ec0ff */
[----:B------:R-:W-:Y:S02]  /*0790*/  @!P2 DFMA R16, R16, 2, -R20 ;  /* 0x400000001010a82b */ /* 0x000fe40000000814 */
[----:B0-----:R-:W-:-:S08]  /*07a0*/  DFMA R20, R18, -R14, 1 ;  /* 0x3ff000001214742b */ /* 0x001fd0000000080e */
[----:B------:R-:W-:-:S08]  /*07b0*/  DFMA R20, R20, R20, R20 ;  /* 0x000000141414722b */ /* 0x000fd00000000014 */
[----:B------:R-:W-:-:S08]  /*07c0*/  DFMA R20, R18, R20, R18 ;  /* 0x000000141214722b */ /* 0x000fd00000000012 */
[----:B------:R-:W-:-:S08]  /*07d0*/  DFMA R18, R20, -R14, 1 ;  /* 0x3ff000001412742b */ /* 0x000fd0000000080e */
[----:B------:R-:W-:-:S08]  /*07e0*/  DFMA R18, R20, R18, R20 ;  /* 0x000000121412722b */ /* 0x000fd00000000014 */
[----:B------:R-:W-:-:S08]  /*07f0*/  DMUL R20, R18, R16 ;  /* 0x0000001012147228 */ /* 0x000fd00000000000 */
[----:B------:R-:W-:-:S08]  /*0800*/  DFMA R22, R20, -R14, R16 ;  /* 0x8000000e1416722b */ /* 0x000fd00000000010 */
[----:B------:R-:W-:Y:S01]  /*0810*/  DFMA R22, R18, R22, R20 ;  /* 0x000000161216722b */ /* 0x000fe20000000014 */
[----:B------:R-:W-:Y:S01]  /*0820*/  IMAD.MOV.U32 R18, RZ, RZ, R4 ;  /* 0x000000ffff127224 */ /* 0x000fe200078e0004 */
[----:B------:R-:W-:-:S04]  /*0830*/  @!P2 LOP3.LUT R18, R17, 0x7ff00000, RZ, 0xc0, !PT ;  /* 0x7ff000001112a812 */ /* 0x000fc800078ec0ff */
[----:B------:R-:W-:-:S04]  /*0840*/  IADD3 R19, PT, PT, R18, -0x1, RZ ;  /* 0xffffffff12137810 */ /* 0x000fc80007ffe0ff */
[----:B------:R-:W-:Y:S01]  /*0850*/  ISETP.GT.U32.AND P0, PT, R19, 0x7feffffe, PT ;  /* 0x7feffffe1300780c */ /* 0x000fe20003f04070 */
[----:B------:R-:W-:-:S05]  /*0860*/  VIADD R19, R27, 0xffffffff ;  /* 0xffffffff1b137836 */ /* 0x000fca0000000000 */
[----:B------:R-:W-:-:S13]  /*0870*/  ISETP.GT.U32.OR P0, PT, R19, 0x7feffffe, P0 ;  /* 0x7feffffe1300780c */ /* 0x000fda0000704470 */
[----:B------:R-:W-:Y:S05]  /*0880*/  @P0 BRA `(.L_x_9) ;  /* 0x00000000006c0947 */ /* 0x000fea0003800000 */
[----:B------:R-:W-:-:S04]  /*0890*/  LOP3.LUT R13, R25, 0x7ff00000, RZ, 0xc0, !PT ;  /* 0x7ff00000190d7812 */ /* 0x000fc800078ec0ff */
[CC--:B------:R-:W-:Y:S02]  /*08a0*/  VIADDMNMX R12, R4.reuse, -R13.reuse, 0xb9600000, !PT ;  /* 0xb9600000040c7446 */ /* 0x0c0fe4000780090d */
[----:B------:R-:W-:Y:S02]  /*08b0*/  ISETP.GE.U32.AND P0, PT, R4, R13, PT ;  /* 0x0000000d0400720c */ /* 0x000fe40003f06070 */
[----:B------:R-:W-:Y:S02]  /*08c0*/  VIMNMX R12, PT, PT, R12, 0x46a00000, PT ;  /* 0x46a000000c0c7848 */ /* 0x000fe40003fe0100 */
[----:B------:R-:W-:-:S05]  /*08d0*/  SEL R5, R5, 0x63400000, !P0 ;  /* 0x6340000005057807 */ /* 0x000fca0004000000 */
[----:B------:R-:W-:Y:S02]  /*08e0*/  IMAD.IADD R18, R12, 0x1, -R5 ;  /* 0x000000010c127824 */ /* 0x000fe400078e0a05 */
[----:B------:R-:W-:Y:S02]  /*08f0*/  IMAD.MOV.U32 R12, RZ, RZ, RZ ;  /* 0x000000ffff0c7224 */ /* 0x000fe400078e00ff */
[----:B------:R-:W-:-:S06]  /*0900*/  VIADD R13, R18, 0x7fe00000 ;  /* 0x7fe00000120d7836 */ /* 0x000fcc0000000000 */
[----:B------:R-:W-:-:S10]  /*0910*/  DMUL R4, R22, R12 ;  /* 0x0000000c16047228 */ /* 0x000fd40000000000 */
[----:B------:R-:W-:-:S13]  /*0920*/  FSETP.GTU.AND P0, PT, |R5|, 1.469367938527859385e-39, PT ;  /* 0x001000000500780b */ /* 0x000fda0003f0c200 */
[----:B------:R-:W-:Y:S05]  /*0930*/  @P0 BRA `(.L_x_10) ;  /* 0x0000000000940947 */ /* 0x000fea0003800000 */
[----:B------:R-:W-:Y:S01]  /*0940*/  DFMA R14, R22, -R14, R16 ;  /* 0x8000000e160e722b */ /* 0x000fe20000000010 */
[----:B------:R-:W-:-:S09]  /*0950*/  IMAD.MOV.U32 R16, RZ, RZ, RZ ;  /* 0x000000ffff107224 */ /* 0x000fd200078e00ff */
[C---:B------:R-:W-:Y:S02]  /*0960*/  FSETP.NEU.AND P0, PT, R15.reuse, RZ, PT ;  /* 0x000000ff0f00720b */ /* 0x040fe40003f0d000 */
[----:B------:R-:W-:-:S04]  /*0970*/  LOP3.LUT R12, R15, 0x80000000, R25, 0x48, !PT ;  /* 0x800000000f0c7812 */ /* 0x000fc800078e4819 */
[----:B------:R-:W-:-:S07]  /*0980*/  LOP3.LUT R17, R12, R13, RZ, 0xfc, !PT ;  /* 0x0000000d0c117212 */ /* 0x000fce00078efcff */
[----:B------:R-:W-:Y:S05]  /*0990*/  @!P0 BRA `(.L_x_10) ;  /* 0x00000000007c8947 */ /* 0x000fea0003800000 */
[----:B------:R-:W-:Y:S01]  /*09a0*/  IMAD.MOV R15, RZ, RZ, -R18 ;  /* 0x000000ffff0f7224 */ /* 0x000fe200078e0a12 */
[----:B------:R-:W-:Y:S01]  /*09b0*/  DMUL.RP R16, R22, R16 ;  /* 0x0000001016107228 */ /* 0x000fe20000008000 */
[----:B------:R-:W-:Y:S01]  /*09c0*/  IMAD.MOV.U32 R14, RZ, RZ, RZ ;  /* 0x000000ffff0e7224 */ /* 0x000fe200078e00ff */
[----:B------:R-:W-:-:S05]  /*09d0*/  IADD3 R13, PT, PT, -R18, -0x43300000, RZ ;  /* 0xbcd00000120d7810 */ /* 0x000fca0007ffe1ff */
[----:B------:R-:W-:-:S10]  /*09e0*/  DFMA R14, R4, -R14, R22 ;  /* 0x8000000e040e722b */ /* 0x000fd40000000016 */
[----:B------:R-:W-:Y:S02]  /*09f0*/  FSETP.NEU.AND P0, PT, |R15|, R13, PT ;  /* 0x0000000d0f00720b */ /* 0x000fe40003f0d200 */
[----:B------:R-:W-:Y:S02]  /*0a00*/  LOP3.LUT R13, R17, R12, RZ, 0x3c, !PT ;  /* 0x0000000c110d7212 */ /* 0x000fe400078e3cff */
[----:B------:R-:W-:Y:S02]  /*0a10*/  FSEL R4, R16, R4, !P0 ;  /* 0x0000000410047208 */ /* 0x000fe40004000000 */
[----:B------:R-:W-:Y:S01]  /*0a20*/  FSEL R5, R13, R5, !P0 ;  /* 0x000000050d057208 */ /* 0x000fe20004000000 */
[----:B------:R-:W-:Y:S06]  /*0a30*/  BRA `(.L_x_10) ;  /* 0x0000000000547947 */ /* 0x000fec0003800000 */
.L_x_9:
[----:B------:R-:W-:-:S14]  /*0a40*/  DSETP.NAN.AND P0, PT, R12, R12, PT ;  /* 0x0000000c0c00722a */ /* 0x000fdc0003f08000 */
[----:B------:R-:W-:Y:S05]  /*0a50*/  @P0 BRA `(.L_x_11) ;  /* 0x0000000000440947 */ /* 0x000fea0003800000 */
[----:B------:R-:W-:-:S14]  /*0a60*/  DSETP.NAN.AND P0, PT, R24, R24, PT ;  /* 0x000000181800722a */ /* 0x000fdc0003f08000 */
[----:B------:R-:W-:Y:S05]  /*0a70*/  @P0 BRA `(.L_x_12) ;  /* 0x0000000000300947 */ /* 0x000fea0003800000 */
[----:B------:R-:W-:Y:S01]  /*0a80*/  ISETP.NE.AND P0, PT, R18, R27, PT ;  /* 0x0000001b1200720c */ /* 0x000fe20003f05270 */
[----:B------:R-:W-:Y:S01]  /*0a90*/  IMAD.MOV.U32 R4, RZ, RZ, 0x0 ;  /* 0x00000000ff047424 */ /* 0x000fe200078e00ff */
[----:B------:R-:W-:-:S11]  /*0aa0*/  MOV R5, 0xfff80000 ;  /* 0xfff8000000057802 */ /* 0x000fd60000000f00 */
[----:B------:R-:W-:Y:S05]  /*0ab0*/  @!P0 BRA `(.L_x_10) ;  /* 0x0000000000348947 */ /* 0x000fea0003800000 */
[----:B------:R-:W-:Y:S02]  /*0ac0*/  ISETP.NE.AND P0, PT, R18, 0x7ff00000, PT ;  /* 0x7ff000001200780c */ /* 0x000fe40003f05270 */
[----:B------:R-:W-:Y:S02]  /*0ad0*/  LOP3.LUT R5, R13, 0x80000000, R25, 0x48, !PT ;  /* 0x800000000d057812 */ /* 0x000fe400078e4819 */
[----:B------:R-:W-:-:S13]  /*0ae0*/  ISETP.EQ.OR P0, PT, R27, RZ, !P0 ;  /* 0x000000ff1b00720c */ /* 0x000fda0004702670 */
[----:B------:R-:W-:Y:S01]  /*0af0*/  @P0 LOP3.LUT R12, R5, 0x7ff00000, RZ, 0xfc, !PT ;  /* 0x7ff00000050c0812 */ /* 0x000fe200078efcff */
[----:B------:R-:W-:Y:S02]  /*0b00*/  @!P0 IMAD.MOV.U32 R4, RZ, RZ, RZ ;  /* 0x000000ffff048224 */ /* 0x000fe400078e00ff */
[----:B------:R-:W-:Y:S02]  /*0b10*/  @P0 IMAD.MOV.U32 R4, RZ, RZ, RZ ;  /* 0x000000ffff040224 */ /* 0x000fe400078e00ff */
[----:B------:R-:W-:Y:S01]  /*0b20*/  @P0 IMAD.MOV.U32 R5, RZ, RZ, R12 ;  /* 0x000000ffff050224 */ /* 0x000fe200078e000c */
[----:B------:R-:W-:Y:S06]  /*0b30*/  BRA `(.L_x_10) ;  /* 0x0000000000147947 */ /* 0x000fec0003800000 */
.L_x_12:
[----:B------:R-:W-:Y:S01]  /*0b40*/  LOP3.LUT R5, R25, 0x80000, RZ, 0xfc, !PT ;  /* 0x0008000019057812 */ /* 0x000fe200078efcff */
[----:B------:R-:W-:Y:S01]  /*0b50*/  IMAD.MOV.U32 R4, RZ, RZ, R24 ;  /* 0x000000ffff047224 */ /* 0x000fe200078e0018 */
[----:B------:R-:W-:Y:S06]  /*0b60*/  BRA `(.L_x_10) ;  /* 0x0000000000087947 */ /* 0x000fec0003800000 */
.L_x_11:
[----:B------:R-:W-:Y:S01]  /*0b70*/  LOP3.LUT R5, R13, 0x80000, RZ, 0xfc, !PT ;  /* 0x000800000d057812 */ /* 0x000fe200078efcff */
[----:B------:R-:W-:-:S07]  /*0b80*/  IMAD.MOV.U32 R4, RZ, RZ, R12 ;  /* 0x000000ffff047224 */ /* 0x000fce00078e000c */
.L_x_10:
[----:B------:R-:W-:Y:S05]  /*0b90*/  BSYNC.RECONVERGENT B2 ;  /* 0x0000000000027941 */ /* 0x000fea0003800200 */
.L_x_8:
[----:B------:R-:W-:Y:S02]  /*0ba0*/  IMAD.MOV.U32 R12, RZ, RZ, R4 ;  /* 0x000000ffff0c7224 */ /* 0x000fe400078e0004 */
[----:B------:R-:W-:Y:S01]  /*0bb0*/  IMAD.MOV.U32 R13, RZ, RZ, R5 ;  /* 0x000000ffff0d7224 */ /* 0x000fe200078e0005 */
[----:B------:R-:W-:Y:S01]  /*0bc0*/  MOV R5, 0x0 ;  /* 0x0000000000057802 */ /* 0x000fe20000000f00 */
[----:B------:R-:W-:-:S04]  /*0bd0*/  IMAD.MOV.U32 R4, RZ, RZ, R0 ;  /* 0x000000ffff047224 */ /* 0x000fc800078e0000 */
[----:B------:R-:W-:Y:S05]  /*0be0*/  RET.REL.NODEC R4 `(_Z12PDH_kernelSTP8atomdescP10hist_entryii) ;  /* 0xfffffff404047950 */ /* 0x000fea0003c3ffff */
        .weak           $__internal_1_$__cuda_sm20_dsqrt_rn_f64_mediumpath_v1
        .type           $__internal_1_$__cuda_sm20_dsqrt_rn_f64_mediumpath_v1,@function
        .size           $__internal_1_$__cuda_sm20_dsqrt_rn_f64_mediumpath_v1,(.L_x_33 - $__internal_1_$__cuda_sm20_dsqrt_rn_f64_mediumpath_v1)
$__internal_1_$__cuda_sm20_dsqrt_rn_f64_mediumpath_v1:
[----:B------:R-:W-:Y:S01]  /*0bf0*/  ISETP.GE.U32.AND P0, PT, R12, -0x3400000, PT ;  /* 0xfcc000000c00780c */ /* 0x000fe20003f06070 */
[----:B------:R-:W-:Y:S01]  /*0c00*/  BSSY.RECONVERGENT B2, `(.L_x_13) ;  /* 0x0000026000027945 */ /* 0x000fe20003800200 */
[----:B------:R-:W-:Y:S02]  /*0c10*/  IMAD.MOV.U32 R20, RZ, RZ, R22 ;  /* 0x000000ffff147224 */ /* 0x000fe400078e0016 */
[----:B------:R-:W-:Y:S02]  /*0c20*/  IMAD.MOV.U32 R12, RZ, RZ, R18 ;  /* 0x000000ffff0c7224 */ /* 0x000fe400078e0012 */
[----:B------:R-:W-:-:S07]  /*0c30*/  IMAD.MOV.U32 R13, RZ, RZ, R19 ;  /* 0x000000ffff0d7224 */ /* 0x000fce00078e0013 */
[----:B------:R-:W-:Y:S05]  /*0c40*/  @!P0 BRA `(.L_x_14) ;  /* 0x0000000000208947 */ /* 0x000fea0003800000 */
[----:B------:R-:W-:-:S10]  /*0c50*/  DFMA.RM R12, R12, R20, R16 ;  /* 0x000000140c0c722b */ /* 0x000fd40000004010 */
[----:B------:R-:W-:-:S05]  /*0c60*/  IADD3 R14, P0, PT, R12, 0x1, RZ ;  /* 0x000000010c0e7810 */ /* 0x000fca0007f1e0ff */
[----:B------:R-:W-:-:S06]  /*0c70*/  IMAD.X R15, RZ, RZ, R13, P0 ;  /* 0x000000ffff0f7224 */ /* 0x000fcc00000e060d */
[----:B------:R-:W-:-:S08]  /*0c80*/  DFMA.RP R4, -R12, R14, R4 ;  /* 0x0000000e0c04722b */ /* 0x000fd00000008104 */
[----:B------:R-:W-:-:S06]  /*0c90*/  DSETP.GT.AND P0, PT, R4, RZ, PT ;  /* 0x000000ff0400722a */ /* 0x000fcc0003f04000 */
[----:B------:R-:W-:Y:S02]  /*0ca0*/  FSEL R12, R14, R12, P0 ;  /* 0x0000000c0e0c7208 */ /* 0x000fe40000000000 */
[----:B------:R-:W-:Y:S01]  /*0cb0*/  FSEL R13, R15, R13, P0 ;  /* 0x0000000d0f0d7208 */ /* 0x000fe20000000000 */
[----:B------:R-:W-:Y:S06]  /*0cc0*/  BRA `(.L_x_15) ;  /* 0x0000000000647947 */ /* 0x000fec0003800000 */
.L_x_14:
[----:B------:R-:W-:-:S14]  /*0cd0*/  DSETP.NE.AND P0, PT, R4, RZ, PT ;  /* 0x000000ff0400722a */ /* 0x000fdc0003f05000 */
[----:B------:R-:W-:Y:S05]  /*0ce0*/  @!P0 BRA `(.L_x_16) ;  /* 0x0000000000588947 */ /* 0x000fea0003800000 */
[----:B------:R-:W-:-:S13]  /*0cf0*/  ISETP.GE.AND P0, PT, R5, RZ, PT ;  /* 0x000000ff0500720c */ /* 0x000fda0003f06270 */
[----:B------:R-:W-:Y:S02]  /*0d00*/  @!P0 IMAD.MOV.U32 R12, RZ, RZ, 0x0 ;  /* 0x00000000ff0c8424 */ /* 0x000fe400078e00ff */
[----:B------:R-:W-:Y:S01]  /*0d10*/  @!P0 IMAD.MOV.U32 R13, RZ, RZ, -0x80000 ;  /* 0xfff80000ff0d8424 */ /* 0x000fe200078e00ff */
[----:B------:R-:W-:Y:S06]  /*0d20*/  @!P0 BRA `(.L_x_15) ;  /* 0x00000000004c8947 */ /* 0x000fec0003800000 */
[----:B------:R-:W-:-:S13]  /*0d30*/  ISETP.GT.AND P0, PT, R5, 0x7fefffff, PT ;  /* 0x7fefffff0500780c */ /* 0x000fda0003f04270 */
[----:B------:R-:W-:Y:S05]  /*0d40*/  @P0 BRA `(.L_x_16) ;  /* 0x0000000000400947 */ /* 0x000fea0003800000 */
[----:B------:R-:W-:Y:S01]  /*0d50*/  DMUL R4, R4, 8.11296384146066816958e+31 ;  /* 0x4690000004047828 */ /* 0x000fe20000000000 */
[----:B------:R-:W-:Y:S01]  /*0d60*/  IMAD.MOV.U32 R12, RZ, RZ, RZ ;  /* 0x000000ffff0c7224 */ /* 0x000fe200078e00ff */
[----:B------:R-:W-:Y:S01]  /*0d70*/  MOV R17, 0x3fd80000 ;  /* 0x3fd8000000117802 */ /* 0x000fe20000000f00 */
[----:B------:R-:W-:-:S03]  /*0d80*/  IMAD.MOV.U32 R16, RZ, RZ, 0x0 ;  /* 0x00000000ff107424 */ /* 0x000fc600078e00ff */
[----:B------:R-:W0:Y:S02]  /*0d90*/  MUFU.RSQ64H R13, R5 ;  /* 0x00000005000d7308 */ /* 0x000e240000001c00 */
[----:B0-----:R-:W-:-:S08]  /*0da0*/  DMUL R14, R12, R12 ;  /* 0x0000000c0c0e7228 */ /* 0x001fd00000000000 */
[----:B------:R-:W-:-:S08]  /*0db0*/  DFMA R14, R4, -R14, 1 ;  /* 0x3ff00000040e742b */ /* 0x000fd0000000080e */
[----:B------:R-:W-:Y:S02]  /*0dc0*/  DFMA R16, R14, R16, 0.5 ;  /* 0x3fe000000e10742b */ /* 0x000fe40000000010 */
[----:B------:R-:W-:-:S08]  /*0dd0*/  DMUL R14, R12, R14 ;  /* 0x0000000e0c0e7228 */ /* 0x000fd00000000000 */
[----:B------:R-:W-:-:S08]  /*0de0*/  DFMA R14, R16, R14, R12 ;  /* 0x0000000e100e722b */ /* 0x000fd0000000000c */
[----:B------:R-:W-:Y:S02]  /*0df0*/  DMUL R12, R4, R14 ;  /* 0x0000000e040c7228 */ /* 0x000fe40000000000 */
[----:B------:R-:W-:-:S06]  /*0e00*/  VIADD R15, R15, 0xfff00000 ;  /* 0xfff000000f0f7836 */ /* 0x000fcc0000000000 */
[----:B------:R-:W-:-:S08]  /*0e10*/  DFMA R16, R12, -R12, R4 ;  /* 0x8000000c0c10722b */ /* 0x000fd00000000004 */
[----:B------:R-:W-:-:S10]  /*0e20*/  DFMA R12, R14, R16, R12 ;  /* 0x000000100e0c722b */ /* 0x000fd4000000000c */
[----:B------:R-:W-:Y:S01]  /*0e30*/  VIADD R13, R13, 0xfcb00000 ;  /* 0xfcb000000d0d7836 */ /* 0x000fe20000000000 */
[----:B------:R-:W-:Y:S06]  /*0e40*/  BRA `(.L_x_15) ;  /* 0x0000000000047947 */ /* 0x000fec0003800000 */
.L_x_16:
[----:B------:R-:W-:-:S11]  /*0e50*/  DADD R12, R4, R4 ;  /* 0x00000000040c7229 */ /* 0x000fd60000000004 */
.L_x_15:
[----:B------:R-:W-:Y:S05]  /*0e60*/  BSYNC.RECONVERGENT B2 ;  /* 0x0000000000027941 */ /* 0x000fea0003800200 */
.L_x_13:
[----:B------:R-:W-:Y:S02]  /*0e70*/  IMAD.MOV.U32 R4, RZ, RZ, R0 ;  /* 0x000000ffff047224 */ /* 0x000fe400078e0000 */
[----:B------:R-:W-:Y:S02]  /*0e80*/  IMAD.MOV.U32 R5, RZ, RZ, 0x0 ;  /* 0x00000000ff057424 */ /* 0x000fe400078e00ff */
[----:B------:R-:W-:Y:S02]  /*0e90*/  IMAD.MOV.U32 R14, RZ, RZ, R12 ;  /* 0x000000ffff0e7224 */ /* 0x000fe400078e000c */
[----:B------:R-:W-:Y:S01]  /*0ea0*/  IMAD.MOV.U32 R15, RZ, RZ, R13 ;  /* 0x000000ffff0f7224 */ /* 0x000fe200078e000d */
[----:B------:R-:W-:Y:S06]  /*0eb0*/  RET.REL.NODEC R4 `(_Z12PDH_kernelSTP8atomdescP10hist_entryii) ;  /* 0xfffffff004507950 */ /* 0x000fec0003c3ffff */
.L_x_17:
[----:B------:R-:W-:-:S00]  /*0ec0*/  BRA `(.L_x_17) ;  /* 0xfffffffc00fc7947 */ /* 0x000fc0000383ffff */
[----:B------:R-:W-:-:S00]  /*0ed0*/  NOP ;  /* 0x0000000000007918 */ /* 0x000fc00000000000 */
        /* <DEDUP_REMOVED lines=10> */
.L_x_33:


//--------------------- .text._Z10PDH_kernelP8atomdescP10hist_entryii --------------------------
	.section	.text._Z10PDH_kernelP8atomdescP10hist_entryii,"ax",@progbits
	.align	128
        .global         _Z10PDH_kernelP8atomdescP10hist_entryii
        .type           _Z10PDH_kernelP8atomdescP10hist_entryii,@function
        .size           _Z10PDH_kernelP8atomdescP10hist_entryii,(.L_x_35 - _Z10PDH_kernelP8atomdescP10hist_entryii)
        .other          _Z10PDH_kernelP8atomdescP10hist_entryii,@"STO_CUDA_ENTRY STV_DEFAULT"
_Z10PDH_kernelP8atomdescP10hist_entryii:
.text._Z10PDH_kernelP8atomdescP10hist_entryii:
[----:B------:R-:W-:Y:S01]  /*0000*/  LDC R1, c[0x0][0x37c] ;  /* 0x0000df00ff017b82 */ /* 0x000fe20000000800 */
[----:B------:R-:W0:Y:S07]  /*0010*/  S2R R2, SR_TID.Y ;  /* 0x0000000000027919 */ /* 0x000e2e0000002200 */
[----:B------:R-:W1:Y:S01]  /*0020*/  LDC R3, c[0x0][0x360] ;  /* 0x0000d800ff037b82 */ /* 0x000e620000000800 */
[----:B------:R-:W2:Y:S01]  /*0030*/  LDCU UR6, c[0x0][0x390] ;  /* 0x00007200ff0677ac */ /* 0x000ea20008000800 */
[----:B------:R-:W1:Y:S06]  /*0040*/  S2R R0, SR_TID.X ;  /* 0x0000000000007919 */ /* 0x000e6c0000002100 */
[----:B------:R-:W0:Y:S08]  /*0050*/  S2UR UR5, SR_CTAID.Y ;  /* 0x00000000000579c3 */ /* 0x000e300000002600 */
[----:B------:R-:W0:Y:S08]  /*0060*/  LDC R5, c[0x0][0x364] ;  /* 0x0000d900ff057b82 */ /* 0x000e300000000800 */
[----:B------:R-:W1:Y:S01]  /*0070*/  S2UR UR4, SR_CTAID.X ;  /* 0x00000000000479c3 */ /* 0x000e620000002500 */
[----:B0-----:R-:W-:-:S02]  /*0080*/  IMAD R5, R5, UR5, R2 ;  /* 0x0000000505057c24 */ /* 0x001fc4000f8e0202 */
[----:B-1----:R-:W-:-:S03]  /*0090*/  IMAD R3, R3, UR4, R0 ;  /* 0x0000000403037c24 */ /* 0x002fc6000f8e0200 */
[----:B--2---:R-:W-:-:S04]  /*00a0*/  VIMNMX R0, PT, PT, R5, UR6, PT ;  /* 0x0000000605007c48 */ /* 0x004fc8000bfe0100 */
[----:B------:R-:W-:-:S04]  /*00b0*/  ISETP.GT.AND P0, PT, R0, R3, PT ;  /* 0x000000030000720c */ /* 0x000fc80003f04270 */
[----:B------:R-:W-:-:S13]  /*00c0*/  ISETP.GE.OR P0, PT, R5, UR6, !P0 ;  /* 0x0000000605007c0c */ /* 0x000fda000c706670 */
[----:B------:R-:W-:Y:S05]  /*00d0*/  @P0 EXIT ;  /* 0x000000000000094d */ /* 0x000fea0003800000 */
[----:B------:R-:W0:Y:S01]  /*00e0*/  LDC.64 R6, c[0x0][0x380] ;  /* 0x0000e000ff067b82 */ /* 0x000e220000000a00 */
[----:B------:R-:W1:Y:S01]  /*00f0*/  LDCU.64 UR4, c[0x0][0x358] ;  /* 0x00006b00ff0477ac */ /* 0x000e620008000a00 */
[----:B0-----:R-:W-:-:S04]  /*0100*/  IMAD.WIDE R2, R3, 0x18, R6 ;  /* 0x0000001803027825 */ /* 0x001fc800078e0206 */
[----:B------:R-:W-:Y:S01]  /*0110*/  IMAD.WIDE.U32 R6, R5, 0x18, R6 ;  /* 0x0000001805067825 */ /* 0x000fe200078e0006 */
[----:B-1----:R-:W2:Y:S04]  /*0120*/  LDG.E.64 R10, desc[UR4][R2.64+0x8] ;  /* 0x00000804020a7981 */ /* 0x002ea8000c1e1b00 */
[----:B------:R-:W2:Y:S04]  /*0130*/  LDG.E.64 R12, desc[UR4][R6.64+0x8] ;  /* 0x00000804060c7981 */ /* 0x000ea8000c1e1b00 */
[----:B------:R-:W3:Y:S04]  /*0140*/  LDG.E.64 R4, desc[UR4][R2.64] ;  /* 0x0000000402047981 */ /* 0x000ee8000c1e1b00 */
[----:B------:R-:W3:Y:S04]  /*0150*/  LDG.E.64 R8, desc[UR4][R6.64] ;  /* 0x0000000406087981 */ /* 0x000ee8000c1e1b00 */
[----:B------:R0:W4:Y:S04]  /*0160*/  LDG.E.64 R14, desc[UR4][R2.64+0x10] ;  /* 0x00001004020e7981 */ /* 0x000128000c1e1b00 */
[----:B------:R-:W4:Y:S01]  /*0170*/  LDG.E.64 R16, desc[UR4][R6.64+0x10] ;  /* 0x0000100406107981 */ /* 0x000f22000c1e1b00 */
[----:B------:R-:W-:Y:S01]  /*0180*/  BSSY.RECONVERGENT B0, `(.L_x_18) ;  /* 0x0000019000007945 */ /* 0x000fe20003800200 */
[----:B0-----:R-:W-:-:S02]  /*0190*/  IMAD.MOV.U32 R2, RZ, RZ, 0x0 ;  /* 0x00000000ff027424 */ /* 0x001fc400078e00ff */
[----:B------:R-:W-:Y:S01]  /*01a0*/  IMAD.MOV.U32 R3, RZ, RZ, 0x3fd80000 ;  /* 0x3fd80000ff037424 */ /* 0x000fe200078e00ff */
[----:B--2---:R-:W-:Y:S02]  /*01b0*/  DADD R10, R10, -R12 ;  /* 0x000000000a0a7229 */ /* 0x004fe4000000080c */
[----:B---3--:R-:W-:-:S06]  /*01c0*/  DADD R4, R4, -R8 ;  /* 0x0000000004047229 */ /* 0x008fcc0000000808 */
[----:B------:R-:W-:Y:S02]  /*01d0*/  DMUL R10, R10, R10 ;  /* 0x0000000a0a0a7228 */ /* 0x000fe40000000000 */
[----:B----4-:R-:W-:-:S06]  /*01e0*/  DADD R14, R14, -R16 ;  /* 0x000000000e0e7229 */ /* 0x010fcc0000000810 */
[----:B------:R-:W-:-:S08]  /*01f0*/  DFMA R10, R4, R4, R10 ;  /* 0x00000004040a722b */ /* 0x000fd0000000000a */
[----:B------:R-:W-:-:S06]  /*0200*/  DFMA R10, R14, R14, R10 ;  /* 0x0000000e0e0a722b */ /* 0x000fcc000000000a */
[----:B------:R-:W0:Y:S04]  /*0210*/  MUFU.RSQ64H R9, R11 ;  /* 0x0000000b00097308 */ /* 0x000e280000001c00 */
[----:B------:R-:W-:-:S05]  /*0220*/  VIADD R8, R11, 0xfcb00000 ;  /* 0xfcb000000b087836 */ /* 0x000fca0000000000 */
[----:B------:R-:W-:Y:S01]  /*0230*/  ISETP.GE.U32.AND P0, PT, R8, 0x7ca00000, PT ;  /* 0x7ca000000800780c */ /* 0x000fe20003f06070 */
[----:B0-----:R-:W-:-:S08]  /*0240*/  DMUL R4, R8, R8 ;  /* 0x0000000808047228 */ /* 0x001fd00000000000 */
[----:B------:R-:W-:-:S08]  /*0250*/  DFMA R4, R10, -R4, 1 ;  /* 0x3ff000000a04742b */ /* 0x000fd00000000804 */
[----:B------:R-:W-:Y:S02]  /*0260*/  DFMA R2, R4, R2, 0.5 ;  /* 0x3fe000000402742b */ /* 0x000fe40000000002 */
[----:B------:R-:W-:-:S08]  /*0270*/  DMUL R4, R8, R4 ;  /* 0x0000000408047228 */ /* 0x000fd00000000000 */
[----:B------:R-:W-:-:S08]  /*0280*/  DFMA R2, R2, R4, R8 ;  /* 0x000000040202722b */ /* 0x000fd00000000008 */
[----:B------:R-:W-:Y:S02]  /*0290*/  DMUL R6, R10, R2 ;  /* 0x000000020a067228 */ /* 0x000fe40000000000 */
[----:B------:R-:W-:Y:S02]  /*02a0*/  VIADD R15, R3, 0xfff00000 ;  /* 0xfff00000030f7836 */ /* 0x000fe40000000000 */
[----:B------:R-:W-:-:S04]  /*02b0*/  IMAD.MOV.U32 R14, RZ, RZ, R2 ;  /* 0x000000ffff0e7224 */ /* 0x000fc800078e0002 */
[----:B------:R-:W-:-:S08]  /*02c0*/  DFMA R12, R6, -R6, R10 ;  /* 0x80000006060c722b */ /* 0x000fd0000000000a */
[----:B------:R-:W-:Y:S01]  /*02d0*/  DFMA R4, R12, R14, R6 ;  /* 0x0000000e0c04722b */ /* 0x000fe20000000006 */
[----:B------:R-:W-:Y:S10]  /*02e0*/  @!P0 BRA `(.L_x_19) ;  /* 0x0000000000088947 */ /* 0x000ff40003800000 */
[----:B------:R-:W-:-:S07]  /*02f0*/  MOV R0, 0x310 ;  /* 0x0000031000007802 */ /* 0x000fce0000000f00 */
[----:B------:R-:W-:Y:S05]  /*0300*/  CALL.REL.NOINC `($__internal_3_$__cuda_sm20_dsqrt_rn_f64_mediumpath_v1) ;  /* 0x0000000400e87944 */ /* 0x000fea0003c00000 */
.L_x_19:
[----:B------:R-:W-:Y:S05]  /*0310*/  BSYNC.RECONVERGENT B0 ;  /* 0x0000000000007941 */ /* 0x000fea0003800200 */
.L_x_18:
[----:B------:R-:W0:Y:S01]  /*0320*/  LDCU UR6, c[0x0][0x394] ;  /* 0x00007280ff0677ac */ /* 0x000e220008000800 */
[----:B------:R-:W-:Y:S01]  /*0330*/  IMAD.MOV.U32 R2, RZ, RZ, 0x1 ;  /* 0x00000001ff027424 */ /* 0x000fe200078e00ff */
[----:B------:R-:W-:Y:S01]  /*0340*/  FSETP.GEU.AND P1, PT, |R5|, 6.5827683646048100446e-37, PT ;  /* 0x036000000500780b */ /* 0x000fe20003f2e200 */
[----:B------:R-:W-:Y:S01]  /*0350*/  BSSY.RECONVERGENT B0, `(.L_x_20) ;  /* 0x0000012000007945 */ /* 0x000fe20003800200 */
[----:B0-----:R-:W0:Y:S08]  /*0360*/  I2F.F64 R6, UR6 ;  /* 0x0000000600067d12 */ /* 0x001e300008201c00 */
[----:B0-----:R-:W0:Y:S02]  /*0370*/  MUFU.RCP64H R3, R7 ;  /* 0x0000000700037308 */ /* 0x001e240000001800 */
        /* <DEDUP_REMOVED lines=11> */
[----:B------:R-:W-:-:S07]  /*0430*/  MOV R0, 0x450 ;  /* 0x0000045000007802 */ /* 0x000fce0000000f00 */
[----:B------:R-:W-:Y:S05]  /*0440*/  CALL.REL.NOINC `($__internal_2_$__cuda_sm20_div_rn_f64_full) ;  /* 0x0000000000287944 */ /* 0x000fea0003c00000 */
[----:B------:R-:W-:Y:S02]  /*0450*/  IMAD.MOV.U32 R2, RZ, RZ, R8 ;  /* 0x000000ffff027224 */ /* 0x000fe400078e0008 */
[----:B------:R-:W-:-:S07]  /*0460*/  IMAD.MOV.U32 R3, RZ, RZ, R9 ;  /* 0x000000ffff037224 */ /* 0x000fce00078e0009 */
.L_x_21:
[----:B------:R-:W-:Y:S05]  /*0470*/  BSYNC.RECONVERGENT B0 ;  /* 0x0000000000007941 */ /* 0x000fea0003800200 */
.L_x_20:
[----:B------:R-:W0:Y:S01]  /*0480*/  LDC.64 R4, c[0x0][0x388] ;  /* 0x0000e200ff047b82 */ /* 0x000e220000000a00 */
[----:B------:R-:W0:Y:S01]  /*0490*/  F2I.F64.TRUNC R3, R2 ;  /* 0x0000000200037311 */ /* 0x000e22000030d100 */
[----:B------:R-:W-:Y:S02]  /*04a0*/  IMAD.MOV.U32 R6, RZ, RZ, 0x1 ;  /* 0x00000001ff067424 */ /* 0x000fe400078e00ff */
[----:B------:R-:W-:Y:S02]  /*04b0*/  IMAD.MOV.U32 R7, RZ, RZ, 0x0 ;  /* 0x00000000ff077424 */ /* 0x000fe400078e00ff */
[----:B0-----:R-:W-:-:S05]  /*04c0*/  IMAD.WIDE R4, R3, 0x8, R4 ;  /* 0x0000000803047825 */ /* 0x001fca00078e0204 */
[----:B------:R-:W-:Y:S01]  /*04d0*/  REDG.E.ADD.64.STRONG.GPU desc[UR4][R4.64], R6 ;  /* 0x000000060400798e */ /* 0x000fe2000c12e504 */
[----:B------:R-:W-:Y:S05]  /*04e0*/  EXIT ;  /* 0x000000000000794d */ /* 0x000fea0003800000 */
        .weak           $__internal_2_$__cuda_sm20_div_rn_f64_full
        .type           $__internal_2_$__cuda_sm20_div_rn_f64_full,@function
        .size           $__internal_2_$__cuda_sm20_div_rn_f64_full,($__internal_3_$__cuda_sm20_dsqrt_rn_f64_mediumpath_v1 - $__internal_2_$__cuda_sm20_div_rn_f64_full)
$__internal_2_$__cuda_sm20_div_rn_f64_full:
[C---:B------:R-:W-:Y:S01]  /*04f0*/  FSETP.GEU.AND P0, PT, |R7|.reuse, 1.469367938527859385e-39, PT ;  /* 0x001000000700780b */ /* 0x040fe20003f0e200 */
[----:B------:R-:W-:Y:S01]  /*0500*/  IMAD.MOV.U32 R10, RZ, RZ, 0x1 ;  /* 0x00000001ff0a7424 */ /* 0x000fe200078e00ff */
[----:B------:R-:W-:Y:S01]  /*0510*/  LOP3.LUT R2, R7, 0x800fffff, RZ, 0xc0, !PT ;  /* 0x800fffff07027812 */ /* 0x000fe200078ec0ff */
[----:B------:R-:W-:Y:S01]  /*0520*/  BSSY.RECONVERGENT B1, `(.L_x_22) ;  /* 0x0000055000017945 */ /* 0x000fe20003800200 */
[C---:B------:R-:W-:Y:S02]  /*0530*/  FSETP.GEU.AND P2, PT, |R5|.reuse, 1.469367938527859385e-39, PT ;  /* 0x001000000500780b */ /* 0x040fe40003f4e200 */
[----:B------:R-:W-:Y:S01]  /*0540*/  LOP3.LUT R3, R2, 0x3ff00000, RZ, 0xfc, !PT ;  /* 0x3ff0000002037812 */ /* 0x000fe200078efcff */
[----:B------:R-:W-:Y:S01]  /*0550*/  IMAD.MOV.U32 R2, RZ, RZ, R6 ;  /* 0x000000ffff027224 */ /* 0x000fe200078e0006 */
[----:B------:R-:W-:-:S05]  /*0560*/  LOP3.LUT R8, R5, 0x7ff00000, RZ, 0xc0, !PT ;  /* 0x7ff0000005087812 */ /* 0x000fca00078ec0ff */
[----:B------:R-:W-:-:S04]  /*0570*/  @!P0 DMUL R2, R6, 8.98846567431157953865e+307 ;  /* 0x7fe0000006028828 */ /* 0x000fc80000000000 */
[----:B------:R-:W-:Y:S02]  /*0580*/  @!P2 LOP3.LUT R9, R7, 0x7ff00000, RZ, 0xc0, !PT ;  /* 0x7ff000000709a812 */ /* 0x000fe400078ec0ff */
[----:B------:R-:W0:Y:S02]  /*0590*/  MUFU.RCP64H R11, R3 ;  /* 0x00000003000b7308 */ /* 0x000e240000001800 */
[----:B------:R-:W-:Y:S01]  /*05a0*/  @!P2 ISETP.GE.U32.AND P3, PT, R8, R9, PT ;  /* 0x000000090800a20c */ /* 0x000fe20003f66070 */
[----:B------:R-:W-:Y:S01]  /*05b0*/  IMAD.MOV.U32 R9, RZ, RZ, 0x1ca00000 ;  /* 0x1ca00000ff097424 */ /* 0x000fe200078e00ff */
[----:B0-----:R-:W-:-:S08]  /*05c0*/  DFMA R12, R10, -R2, 1 ;  /* 0x3ff000000a0c742b */ /* 0x001fd00000000802 */
[----:B------:R-:W-:Y:S01]  /*05d0*/  DFMA R14, R12, R12, R12 ;  /* 0x0000000c0c0e722b */ /* 0x000fe2000000000c */
[----:B------:R-:W-:-:S04]  /*05e0*/  LOP3.LUT R13, R7, 0x7ff00000, RZ, 0xc0, !PT ;  /* 0x7ff00000070d7812 */ /* 0x000fc800078ec0ff */
[----:B------:R-:W-:-:S03]  /*05f0*/  ISETP.GE.U32.AND P1, PT, R8, R13, PT ;  /* 0x0000000d0800720c */ /* 0x000fc60003f26070 */
[----:B------:R-:W-:Y:S01]  /*0600*/  DFMA R16, R10, R14, R10 ;  /* 0x0000000e0a10722b */ /* 0x000fe2000000000a */
[C---:B------:R-:W-:Y:S01]  /*0610*/  @!P2 SEL R15, R9.reuse, 0x63400000, !P3 ;  /* 0x63400000090fa807 */ /* 0x040fe20005800000 */
[----:B------:R-:W-:Y:S01]  /*0620*/  IMAD.MOV.U32 R10, RZ, RZ, R4 ;  /* 0x000000ffff0a7224 */ /* 0x000fe200078e0004 */
[----:B------:R-:W-:Y:S01]  /*0630*/  SEL R11, R9, 0x63400000, !P1 ;  /* 0x63400000090b7807 */ /* 0x000fe20004800000 */
[----:B------:R-:W-:Y:S01]  /*0640*/  @!P2 IMAD.MOV.U32 R14, RZ, RZ, RZ ;  /* 0x000000ffff0ea224 */ /* 0x000fe200078e00ff */
[--C-:B------:R-:W-:Y:S02]  /*0650*/  @!P2 LOP3.LUT R15, R15, 0x80000000, R5.reuse, 0xf8, !PT ;  /* 0x800000000f0fa812 */ /* 0x100fe400078ef805 */
[----:B------:R-:W-:Y:S01]  /*0660*/  LOP3.LUT R11, R11, 0x800fffff, R5, 0xf8, !PT ;  /* 0x800fffff0b0b7812 */ /* 0x000fe200078ef805 */
[----:B------:R-:W-:Y:S01]  /*0670*/  DFMA R18, R16, -R2, 1 ;  /* 0x3ff000001012742b */ /* 0x000fe20000000802 */
[----:B------:R-:W-:-:S06]  /*0680*/  @!P2 LOP3.LUT R15, R15, 0x100000, RZ, 0xfc, !PT ;  /* 0x001000000f0fa812 */ /* 0x000fcc00078efcff */
[----:B------:R-:W-:Y:S02]  /*0690*/  @!P2 DFMA R10, R10, 2, -R14 ;  /* 0x400000000a0aa82b */ /* 0x000fe4000000080e */
[----:B------:R-:W-:Y:S01]  /*06a0*/  DFMA R14, R16, R18, R16 ;  /* 0x00000012100e722b */ /* 0x000fe20000000010 */
[----:B------:R-:W-:Y:S02]  /*06b0*/  IMAD.MOV.U32 R19, RZ, RZ, R8 ;  /* 0x000000ffff137224 */ /* 0x000fe400078e0008 */
[----:B------:R-:W-:Y:S01]  /*06c0*/  IMAD.MOV.U32 R18, RZ, RZ, R13 ;  /* 0x000000ffff127224 */ /* 0x000fe200078e000d */
[----:B------:R-:W-:-:S04]  /*06d0*/  @!P0 LOP3.LUT R18, R3, 0x7ff00000, RZ, 0xc0, !PT ;  /* 0x7ff0000003128812 */ /* 0x000fc800078ec0ff */
[----:B------:R-:W-:Y:S01]  /*06e0*/  @!P2 LOP3.LUT R19, R11, 0x7ff00000, RZ, 0xc0, !PT ;  /* 0x7ff000000b13a812 */ /* 0x000fe200078ec0ff */
[----:B------:R-:W-:Y:S01]  /*06f0*/  DMUL R16, R14, R10 ;  /* 0x0000000a0e107228 */ /* 0x000fe20000000000 */
[----:B------:R-:W-:-:S03]  /*0700*/  VIADD R21, R18, 0xffffffff ;  /* 0xffffffff12157836 */ /* 0x000fc60000000000 */
[----:B------:R-:W-:-:S04]  /*0710*/  VIADD R20, R19, 0xffffffff ;  /* 0xffffffff13147836 */ /* 0x000fc80000000000 */
[----:B------:R-:W-:Y:S01]  /*0720*/  DFMA R12, R16, -R2, R10 ;  /* 0x80000002100c722b */ /* 0x000fe2000000000a */
[----:B------:R-:W-:-:S04]  /*0730*/  ISETP.GT.U32.AND P0, PT, R20, 0x7feffffe, PT ;  /* 0x7feffffe1400780c */ /* 0x000fc80003f04070 */
[----:B------:R-:W-:-:S03]  /*0740*/  ISETP.GT.U32.OR P0, PT, R21, 0x7feffffe, P0 ;  /* 0x7feffffe1500780c */ /* 0x000fc60000704470 */
[----:B------:R-:W-:-:S10]  /*0750*/  DFMA R12, R14, R12, R16 ;  /* 0x0000000c0e0c722b */ /* 0x000fd40000000010 */
        /* <DEDUP_REMOVED lines=20> */
[----:B------:R-:W-:-:S06]  /*08a0*/  IMAD.MOV.U32 R2, RZ, RZ, RZ ;  /* 0x000000ffff027224 */ /* 0x000fcc00078e00ff */
[----:B------:R-:W-:-:S03]  /*08b0*/  DFMA R2, R8, -R2, R12 ;  /* 0x800000020802722b */ /* 0x000fc6000000000c */
[----:B------:R-:W-:-:S03]  /*08c0*/  LOP3.LUT R7, R5, R7, RZ, 0x3c, !PT ;  /* 0x0000000705077212 */ /* 0x000fc600078e3cff */
[----:B------:R-:W-:-:S04]  /*08d0*/  IADD3 R2, PT, PT, -R14, -0x43300000, RZ ;  /* 0xbcd000000e027810 */ /* 0x000fc80007ffe1ff */
[----:B------:R-:W-:-:S04]  /*08e0*/  FSETP.NEU.AND P0, PT, |R3|, R2, PT ;  /* 0x000000020300720b */ /* 0x000fc80003f0d200 */
[----:B------:R-:W-:Y:S02]  /*08f0*/  FSEL R8, R4, R8, !P0 ;  /* 0x0000000804087208 */ /* 0x000fe40004000000 */
[----:B------:R-:W-:Y:S01]  /*0900*/  FSEL R9, R7, R9, !P0 ;  /* 0x0000000907097208 */ /* 0x000fe20004000000 */
[----:B------:R-:W-:Y:S06]  /*0910*/  BRA `(.L_x_24) ;  /* 0x0000000000547947 */ /* 0x000fec0003800000 */
.L_x_23:
[----:B------:R-:W-:-:S14]  /*0920*/  DSETP.NAN.AND P0, PT, R4, R4, PT ;  /* 0x000000040400722a */ /* 0x000fdc0003f08000 */
[----:B------:R-:W-:Y:S05]  /*0930*/  @P0 BRA `(.L_x_25) ;  /* 0x0000000000440947 */ /* 0x000fea0003800000 */
[----:B------:R-:W-:-:S14]  /*0940*/  DSETP.NAN.AND P0, PT, R6, R6, PT ;  /* 0x000000060600722a */ /* 0x000fdc0003f08000 */
[----:B------:R-:W-:Y:S05]  /*0950*/  @P0 BRA `(.L_x_26) ;  /* 0x0000000000300947 */ /* 0x000fea0003800000 */
[----:B------:R-:W-:Y:S01]  /*0960*/  ISETP.NE.AND P0, PT, R19, R18, PT ;  /* 0x000000121300720c */ /* 0x000fe20003f05270 */
[----:B------:R-:W-:Y:S02]  /*0970*/  IMAD.MOV.U32 R8, RZ, RZ, 0x0 ;  /* 0x00000000ff087424 */ /* 0x000fe400078e00ff */
[----:B------:R-:W-:-:S10]  /*0980*/  IMAD.MOV.U32 R9, RZ, RZ, -0x80000 ;  /* 0xfff80000ff097424 */ /* 0x000fd400078e00ff */
        /* <DEDUP_REMOVED lines=9> */
.L_x_26:
[----:B------:R-:W-:Y:S01]  /*0a20*/  LOP3.LUT R9, R7, 0x80000, RZ, 0xfc, !PT ;  /* 0x0008000007097812 */ /* 0x000fe200078efcff */
[----:B------:R-:W-:Y:S01]  /*0a30*/  IMAD.MOV.U32 R8, RZ, RZ, R6 ;  /* 0x000000ffff087224 */ /* 0x000fe200078e0006 */
[----:B------:R-:W-:Y:S06]  /*0a40*/  BRA `(.L_x_24) ;  /* 0x0000000000087947 */ /* 0x000fec0003800000 */
.L_x_25:
[----:B------:R-:W-:Y:S01]  /*0a50*/  LOP3.LUT R9, R5, 0x80000, RZ, 0xfc, !PT ;  /* 0x0008000005097812 */ /* 0x000fe200078efcff */
[----:B------:R-:W-:-:S07]  /*0a60*/  IMAD.MOV.U32 R8, RZ, RZ, R4 ;  /* 0x000000ffff087224 */ /* 0x000fce00078e0004 */
.L_x_24:
[----:B------:R-:W-:Y:S05]  /*0a70*/  BSYNC.RECONVERGENT B1 ;  /* 0x0000000000017941 */ /* 0x000fea0003800200 */
.L_x_22:
[----:B------:R-:W-:Y:S02]  /*0a80*/  IMAD.MOV.U32 R2, RZ, RZ, R0 ;  /* 0x000000ffff027224 */ /* 0x000fe400078e0000 */
[----:B------:R-:W-:-:S04]  /*0a90*/  IMAD.MOV.U32 R3, RZ, RZ, 0x0 ;  /* 0x00000000ff037424 */ /* 0x000fc800078e00ff */
[----:B------:R-:W-:Y:S05]  /*0aa0*/  RET.REL.NODEC R2 `(_Z10PDH_kernelP8atomdescP10hist_entryii) ;  /* 0xfffffff402547950 */ /* 0x000fea0003c3ffff */
        .weak           $__internal_3_$__cuda_sm20_dsqrt_rn_f64_mediumpath_v1
        .type           $__internal_3_$__cuda_sm20_dsqrt_rn_f64_mediumpath_v1,@function
        .size           $__internal_3_$__cuda_sm20_dsqrt_rn_f64_mediumpath_v1,(.L_x_35 - $__internal_3_$__cuda_sm20_dsqrt_rn_f64_mediumpath_v1)
$__internal_3_$__cuda_sm20_dsqrt_rn_f64_mediumpath_v1:
[----:B------:R-:W-:Y:S01]  /*0ab0*/  ISETP.GE.U32.AND P0, PT, R8, -0x3400000, PT ;  /* 0xfcc000000800780c */ /* 0x000fe20003f06070 */
[----:B------:R-:W-:Y:S01]  /*0ac0*/  BSSY.RECONVERGENT B1, `(.L_x_27) ;  /* 0x0000024000017945 */ /* 0x000fe20003800200 */
[----:B------:R-:W-:-:S11]  /*0ad0*/  IMAD.MOV.U32 R3, RZ, RZ, R15 ;  /* 0x000000ffff037224 */ /* 0x000fd600078e000f */
        /* <DEDUP_REMOVED lines=9> */
.L_x_28:
        /* <DEDUP_REMOVED lines=9> */
[----:B------:R-:W-:Y:S02]  /*0c00*/  IMAD.MOV.U32 R2, RZ, RZ, RZ ;  /* 0x000000ffff027224 */ /* 0x000fe400078e00ff */
[----:B------:R-:W-:Y:S02]  /*0c10*/  IMAD.MOV.U32 R6, RZ, RZ, 0x0 ;  /* 0x00000000ff067424 */ /* 0x000fe400078e00ff */
[----:B------:R-:W-:Y:S01]  /*0c20*/  IMAD.MOV.U32 R7, RZ, RZ, 0x3fd80000 ;  /* 0x3fd80000ff077424 */ /* 0x000fe200078e00ff */
        /* <DEDUP_REMOVED lines=12> */
.L_x_30:
[----:B------:R-:W-:-:S11]  /*0cf0*/  DADD R2, R10, R10 ;  /* 0x000000000a027229 */ /* 0x000fd6000000000a */
.L_x_29:
[----:B------:R-:W-:Y:S05]  /*0d00*/  BSYNC.RECONVERGENT B1 ;  /* 0x0000000000017941 */ /* 0x000fea0003800200 */
.L_x_27:
[----:B------:R-:W-:Y:S02]  /*0d10*/  IMAD.MOV.U32 R4, RZ, RZ, R2 ;  /* 0x000000ffff047224 */ /* 0x000fe400078e0002 */
[----:B------:R-:W-:Y:S02]  /*0d20*/  IMAD.MOV.U32 R5, RZ, RZ, R3 ;  /* 0x000000ffff057224 */ /* 0x000fe400078e0003 */
[----:B------:R-:W-:Y:S02]  /*0d30*/  IMAD.MOV.U32 R2, RZ, RZ, R0 ;  /* 0x000000ffff027224 */ /* 0x000fe400078e0000 */
[----:B------:R-:W-:-:S04]  /*0d40*/  IMAD.MOV.U32 R3, RZ, RZ, 0x0 ;  /* 0x00000000ff037424 */ /* 0x000fc800078e00ff */
[----:B------:R-:W-:Y:S05]  /*0d50*/  RET.REL.NODEC R2 `(_Z10PDH_kernelP8atomdescP10hist_entryii) ;  /* 0xfffffff002a87950 */ /* 0x000fea0003c3ffff */
.L_x_31:
        /* <DEDUP_REMOVED lines=10> */
.L_x_35:


//--------------------- .nv.shared.reserved.0     --------------------------
	.section	.nv.shared.reserved.0,"aw",@nobits
	.weak		__nv_reservedSMEM_offset_0_alias
	.size		__nv_reservedSMEM_offset_0_alias, 0, 64
	.other		__nv_reservedSMEM_offset_0_alias,@"STO_CUDA_RESERVED_SHARED STV_DEFAULT"
__nv_reservedSMEM_offset_0_alias:
	.zero		0
	.zero		64


//--------------------- .nv.constant0._Z12PDH_kernelSTP8atomdescP10hist_entryii --------------------------
	.section	.nv.constant0._Z12PDH_kernelSTP8atomdescP10hist_entryii,"a",@progbits
	.sectionflags	@""
	.align	4
.nv.constant0._Z12PDH_kernelSTP8atomdescP10hist_entryii:
	.zero		920


//--------------------- .nv.constant0._Z10PDH_kernelP8atomdescP10hist_entryii --------------------------
	.section	.nv.constant0._Z10PDH_kernelP8atomdescP10hist_entryii,"a",@progbits
	.sectionflags	@""
	.align	4
.nv.constant0._Z10PDH_kernelP8atomdescP10hist_entryii:
	.zero		920


//--------------------- SYMBOLS --------------------------

	.type		.nv.reservedSmem.offset0,@object
	.size		.nv.reservedSmem.offset0,0x4
